//
// Generated by NVIDIA NVVM Compiler
//
// Compiler Build ID: CL-36424714
// Cuda compilation tools, release 13.0, V13.0.88
// Based on NVVM 20.0.0
//

.version 9.0
.target sm_100
.address_size 64

	// .globl	_Z14multiplicationP9SLargeNumS0_S0_
// _ZZ14multiplicationP9SLargeNumS0_S0_E8sh_first has been demoted
// _ZZ14multiplicationP9SLargeNumS0_S0_E9sh_second has been demoted

.visible .entry _Z14multiplicationP9SLargeNumS0_S0_(
	.param .u64 .ptr .align 1 _Z14multiplicationP9SLargeNumS0_S0__param_0,
	.param .u64 .ptr .align 1 _Z14multiplicationP9SLargeNumS0_S0__param_1,
	.param .u64 .ptr .align 1 _Z14multiplicationP9SLargeNumS0_S0__param_2
)
{
	.reg .pred 	%p<22>;
	.reg .b16 	%rs<5>;
	.reg .b32 	%r<175>;
	.reg .b64 	%rd<15>;
	// demoted variable
	.shared .align 1 .b8 _ZZ14multiplicationP9SLargeNumS0_S0_E8sh_first[32];
	// demoted variable
	.shared .align 1 .b8 _ZZ14multiplicationP9SLargeNumS0_S0_E9sh_second[32];
	ld.param.u64 	%rd4, [_Z14multiplicationP9SLargeNumS0_S0__param_0];
	ld.param.u64 	%rd5, [_Z14multiplicationP9SLargeNumS0_S0__param_1];
	ld.param.u64 	%rd6, [_Z14multiplicationP9SLargeNumS0_S0__param_2];
	cvta.to.global.u64 	%rd1, %rd6;
	cvta.to.global.u64 	%rd2, %rd5;
	cvta.to.global.u64 	%rd3, %rd4;
	mov.u32 	%r73, %ctaid.x;
	mov.u32 	%r1, %ntid.x;
	mov.u32 	%r148, %tid.x;
	mad.lo.s32 	%r3, %r73, %r1, %r148;
	ld.global.u32 	%r4, [%rd3+264];
	ld.global.u32 	%r74, [%rd2+264];
	setp.ge.s32 	%p1, %r148, %r4;
	mov.u32 	%r147, %r148;
	@%p1 bra 	$L__BB0_1;
	bra.uni 	$L__BB0_26;
$L__BB0_1:
	setp.ge.s32 	%p3, %r148, %r74;
	@%p3 bra 	$L__BB0_3;
$L__BB0_2:
	mul.wide.s32 	%rd9, %r148, 4;
	add.s64 	%rd10, %rd2, %rd9;
	ld.global.u32 	%r78, [%rd10];
	mov.u32 	%r79, _ZZ14multiplicationP9SLargeNumS0_S0_E9sh_second;
	add.s32 	%r80, %r79, %r148;
	st.shared.u8 	[%r80], %r78;
	add.s32 	%r148, %r148, %r1;
	setp.lt.s32 	%p4, %r148, %r74;
	@%p4 bra 	$L__BB0_2;
$L__BB0_3:
	bar.sync 	0;
	setp.ge.s32 	%p5, %r3, %r4;
	@%p5 bra 	$L__BB0_13;
	setp.lt.s32 	%p14, %r3, 0;
	setp.lt.s32 	%p15, %r74, 1;
	mov.b32 	%r161, 0;
	or.pred  	%p16, %p14, %p15;
	@%p16 bra 	$L__BB0_12;
	add.s32 	%r118, %r74, -1;
	min.u32 	%r119, %r118, %r3;
	add.s32 	%r10, %r119, 1;
	and.b32  	%r11, %r10, 3;
	setp.lt.u32 	%p17, %r119, 3;
	mov.b32 	%r161, 0;
	mov.u32 	%r155, %r3;
	mov.u32 	%r156, %r161;
	@%p17 bra 	$L__BB0_9;
	add.s32 	%r151, %r3, -1;
	mov.u32 	%r122, _ZZ14multiplicationP9SLargeNumS0_S0_E9sh_second;
	add.s32 	%r150, %r122, 1;
	and.b32  	%r156, %r10, 2147483644;
	neg.s32 	%r149, %r156;
	mov.b32 	%r161, 0;
$L__BB0_7:
	mov.u32 	%r124, _ZZ14multiplicationP9SLargeNumS0_S0_E8sh_first;
	add.s32 	%r125, %r124, %r151;
	ld.shared.u8 	%r126, [%r125+-2];
	ld.shared.u8 	%r127, [%r125+-1];
	prmt.b32 	%r128, %r127, %r126, 0x3340U;
	ld.shared.u8 	%r129, [%r125];
	ld.shared.u8 	%r130, [%r125+1];
	prmt.b32 	%r131, %r130, %r129, 0x3340U;
	prmt.b32 	%r132, %r131, %r128, 0x5410U;
	ld.shared.u8 	%r133, [%r150+2];
	ld.shared.u8 	%r134, [%r150+1];
	prmt.b32 	%r135, %r134, %r133, 0x3340U;
	ld.shared.u8 	%r136, [%r150];
	ld.shared.u8 	%r137, [%r150+-1];
	prmt.b32 	%r138, %r137, %r136, 0x3340U;
	prmt.b32 	%r139, %r138, %r135, 0x5410U;
	mov.b32 	%r140, 0;
	dp4a.u32.u32 	%r141, %r132, %r139, %r140;
	add.s32 	%r161, %r141, %r161;
	add.s32 	%r151, %r151, -4;
	add.s32 	%r150, %r150, 4;
	add.s32 	%r149, %r149, 4;
	setp.ne.s32 	%p18, %r149, 0;
	@%p18 bra 	$L__BB0_7;
	add.s32 	%r155, %r151, 1;
$L__BB0_9:
	setp.eq.s32 	%p19, %r11, 0;
	@%p19 bra 	$L__BB0_12;
	mov.u32 	%r142, _ZZ14multiplicationP9SLargeNumS0_S0_E8sh_first;
	add.s32 	%r159, %r142, %r155;
	mov.u32 	%r143, _ZZ14multiplicationP9SLargeNumS0_S0_E9sh_second;
	add.s32 	%r158, %r143, %r156;
	neg.s32 	%r157, %r11;
$L__BB0_11:
	.pragma "nounroll";
	ld.shared.u8 	%rs3, [%r158];
	ld.shared.u8 	%rs4, [%r159];
	mul.wide.u16 	%r144, %rs4, %rs3;
	add.s32 	%r161, %r144, %r161;
	add.s32 	%r159, %r159, -1;
	add.s32 	%r158, %r158, 1;
	add.s32 	%r157, %r157, 1;
	setp.ne.s32 	%p20, %r157, 0;
	@%p20 bra 	$L__BB0_11;
$L__BB0_12:
	mul.wide.s32 	%rd13, %r3, 4;
	add.s64 	%rd14, %rd1, %rd13;
	st.global.u32 	[%rd14], %r161;
	bra.uni 	$L__BB0_23;
$L__BB0_13:
	add.s32 	%r169, %r4, -1;
	add.s32 	%r81, %r169, %r74;
	setp.ge.s32 	%p6, %r3, %r81;
	@%p6 bra 	$L__BB0_23;
	sub.s32 	%r168, %r3, %r169;
	setp.ge.s32 	%p7, %r168, %r74;
	setp.lt.s32 	%p8, %r4, 1;
	mov.b32 	%r174, 0;
	or.pred  	%p9, %p7, %p8;
	@%p9 bra 	$L__BB0_22;
	add.s32 	%r85, %r4, %r74;
	sub.s32 	%r86, %r85, %r3;
	add.s32 	%r87, %r86, -2;
	min.u32 	%r88, %r87, %r169;
	add.s32 	%r42, %r88, 1;
	and.b32  	%r43, %r42, 3;
	setp.lt.u32 	%p10, %r88, 3;
	mov.b32 	%r174, 0;
	@%p10 bra 	$L__BB0_19;
	sub.s32 	%r90, %r3, %r4;
	add.s32 	%r164, %r90, 2;
	add.s32 	%r163, %r4, -2;
	and.b32  	%r91, %r42, -4;
	neg.s32 	%r162, %r91;
	mov.b32 	%r174, 0;
$L__BB0_17:
	mov.u32 	%r92, _ZZ14multiplicationP9SLargeNumS0_S0_E9sh_second;
	add.s32 	%r93, %r92, %r164;
	mov.u32 	%r94, _ZZ14multiplicationP9SLargeNumS0_S0_E8sh_first;
	add.s32 	%r95, %r94, %r163;
	ld.shared.u8 	%r96, [%r95+-2];
	ld.shared.u8 	%r97, [%r95+-1];
	prmt.b32 	%r98, %r97, %r96, 0x3340U;
	ld.shared.u8 	%r99, [%r95];
	ld.shared.u8 	%r100, [%r95+1];
	prmt.b32 	%r101, %r100, %r99, 0x3340U;
	prmt.b32 	%r102, %r101, %r98, 0x5410U;
	ld.shared.u8 	%r103, [%r93+2];
	ld.shared.u8 	%r104, [%r93+1];
	prmt.b32 	%r105, %r104, %r103, 0x3340U;
	ld.shared.u8 	%r106, [%r93];
	ld.shared.u8 	%r107, [%r93+-1];
	prmt.b32 	%r108, %r107, %r106, 0x3340U;
	prmt.b32 	%r109, %r108, %r105, 0x5410U;
	mov.b32 	%r110, 0;
	dp4a.u32.u32 	%r111, %r102, %r109, %r110;
	add.s32 	%r174, %r111, %r174;
	add.s32 	%r164, %r164, 4;
	add.s32 	%r163, %r163, -4;
	add.s32 	%r162, %r162, 4;
	setp.ne.s32 	%p11, %r162, 0;
	@%p11 bra 	$L__BB0_17;
	add.s32 	%r168, %r164, -1;
	add.s32 	%r169, %r163, 1;
$L__BB0_19:
	setp.eq.s32 	%p12, %r43, 0;
	@%p12 bra 	$L__BB0_22;
	mov.u32 	%r112, _ZZ14multiplicationP9SLargeNumS0_S0_E9sh_second;
	add.s32 	%r172, %r112, %r168;
	mov.u32 	%r113, _ZZ14multiplicationP9SLargeNumS0_S0_E8sh_first;
	add.s32 	%r171, %r113, %r169;
	neg.s32 	%r170, %r43;
$L__BB0_21:
	.pragma "nounroll";
	ld.shared.u8 	%rs1, [%r172];
	ld.shared.u8 	%rs2, [%r171];
	mul.wide.u16 	%r114, %rs2, %rs1;
	add.s32 	%r174, %r114, %r174;
	add.s32 	%r172, %r172, 1;
	add.s32 	%r171, %r171, -1;
	add.s32 	%r170, %r170, 1;
	setp.ne.s32 	%p13, %r170, 0;
	@%p13 bra 	$L__BB0_21;
$L__BB0_22:
	mul.wide.s32 	%rd11, %r3, 4;
	add.s64 	%rd12, %rd1, %rd11;
	st.global.u32 	[%rd12], %r174;
$L__BB0_23:
	setp.ne.s32 	%p21, %r3, 0;
	@%p21 bra 	$L__BB0_25;
	add.s32 	%r145, %r4, %r74;
	add.s32 	%r146, %r145, -1;
	st.global.u32 	[%rd1+264], %r146;
$L__BB0_25:
	ret;
$L__BB0_26:
	mul.wide.s32 	%rd7, %r147, 4;
	add.s64 	%rd8, %rd3, %rd7;
	ld.global.u32 	%r75, [%rd8];
	mov.u32 	%r76, _ZZ14multiplicationP9SLargeNumS0_S0_E8sh_first;
	add.s32 	%r77, %r76, %r147;
	st.shared.u8 	[%r77], %r75;
	add.s32 	%r147, %r147, %r1;
	setp.lt.s32 	%p2, %r147, %r4;
	@%p2 bra 	$L__BB0_26;
	bra.uni 	$L__BB0_1;

}
	// .globl	_Z17cuda_Carry_UpdateP9SLargeNum
.visible .entry _Z17cuda_Carry_UpdateP9SLargeNum(
	.param .u64 .ptr .align 1 _Z17cuda_Carry_UpdateP9SLargeNum_param_0
)
{
	.reg .pred 	%p<12>;
	.reg .b32 	%r<168>;
	.reg .b64 	%rd<15>;

	ld.param.u64 	%rd5, [_Z17cuda_Carry_UpdateP9SLargeNum_param_0];
	cvta.to.global.u64 	%rd1, %rd5;
	mov.u32 	%r26, %ctaid.x;
	mov.u32 	%r27, %ntid.x;
	mul.lo.s32 	%r28, %r26, %r27;
	mov.u32 	%r29, %tid.x;
	neg.s32 	%r30, %r29;
	setp.ne.s32 	%p1, %r28, %r30;
	@%p1 bra 	$L__BB1_15;
	ld.global.u32 	%r1, [%rd1+264];
	setp.lt.s32 	%p2, %r1, 1;
	mov.b32 	%r166, 0;
	mov.u32 	%r167, %r166;
	@%p2 bra 	$L__BB1_13;
	and.b32  	%r2, %r1, 7;
	setp.lt.u32 	%p3, %r1, 8;
	mov.b32 	%r161, 0;
	mov.u32 	%r166, %r161;
	@%p3 bra 	$L__BB1_5;
	and.b32  	%r161, %r1, 2147483640;
	neg.s32 	%r155, %r161;
	add.s64 	%rd14, %rd1, 16;
	mov.b32 	%r166, 0;
$L__BB1_4:
	.pragma "nounroll";
	ld.global.u32 	%r35, [%rd14+-16];
	add.s32 	%r36, %r35, %r166;
	mul.hi.s32 	%r37, %r36, 1717986919;
	shr.u32 	%r38, %r37, 31;
	shr.s32 	%r39, %r37, 2;
	add.s32 	%r40, %r39, %r38;
	mul.lo.s32 	%r41, %r40, 10;
	sub.s32 	%r42, %r36, %r41;
	st.global.u32 	[%rd14+-16], %r42;
	ld.global.u32 	%r43, [%rd14+-12];
	add.s32 	%r44, %r43, %r40;
	mul.hi.s32 	%r45, %r44, 1717986919;
	shr.u32 	%r46, %r45, 31;
	shr.s32 	%r47, %r45, 2;
	add.s32 	%r48, %r47, %r46;
	mul.lo.s32 	%r49, %r48, 10;
	sub.s32 	%r50, %r44, %r49;
	st.global.u32 	[%rd14+-12], %r50;
	ld.global.u32 	%r51, [%rd14+-8];
	add.s32 	%r52, %r51, %r48;
	mul.hi.s32 	%r53, %r52, 1717986919;
	shr.u32 	%r54, %r53, 31;
	shr.s32 	%r55, %r53, 2;
	add.s32 	%r56, %r55, %r54;
	mul.lo.s32 	%r57, %r56, 10;
	sub.s32 	%r58, %r52, %r57;
	st.global.u32 	[%rd14+-8], %r58;
	ld.global.u32 	%r59, [%rd14+-4];
	add.s32 	%r60, %r59, %r56;
	mul.hi.s32 	%r61, %r60, 1717986919;
	shr.u32 	%r62, %r61, 31;
	shr.s32 	%r63, %r61, 2;
	add.s32 	%r64, %r63, %r62;
	mul.lo.s32 	%r65, %r64, 10;
	sub.s32 	%r66, %r60, %r65;
	st.global.u32 	[%rd14+-4], %r66;
	ld.global.u32 	%r67, [%rd14];
	add.s32 	%r68, %r67, %r64;
	mul.hi.s32 	%r69, %r68, 1717986919;
	shr.u32 	%r70, %r69, 31;
	shr.s32 	%r71, %r69, 2;
	add.s32 	%r72, %r71, %r70;
	mul.lo.s32 	%r73, %r72, 10;
	sub.s32 	%r74, %r68, %r73;
	st.global.u32 	[%rd14], %r74;
	ld.global.u32 	%r75, [%rd14+4];
	add.s32 	%r76, %r75, %r72;
	mul.hi.s32 	%r77, %r76, 1717986919;
	shr.u32 	%r78, %r77, 31;
	shr.s32 	%r79, %r77, 2;
	add.s32 	%r80, %r79, %r78;
	mul.lo.s32 	%r81, %r80, 10;
	sub.s32 	%r82, %r76, %r81;
	st.global.u32 	[%rd14+4], %r82;
	ld.global.u32 	%r83, [%rd14+8];
	add.s32 	%r84, %r83, %r80;
	mul.hi.s32 	%r85, %r84, 1717986919;
	shr.u32 	%r86, %r85, 31;
	shr.s32 	%r87, %r85, 2;
	add.s32 	%r88, %r87, %r86;
	mul.lo.s32 	%r89, %r88, 10;
	sub.s32 	%r90, %r84, %r89;
	st.global.u32 	[%rd14+8], %r90;
	ld.global.u32 	%r91, [%rd14+12];
	add.s32 	%r92, %r91, %r88;
	mul.hi.s32 	%r93, %r92, 1717986919;
	shr.u32 	%r94, %r93, 31;
	shr.s32 	%r95, %r93, 2;
	add.s32 	%r166, %r95, %r94;
	mul.lo.s32 	%r96, %r166, 10;
	sub.s32 	%r97, %r92, %r96;
	st.global.u32 	[%rd14+12], %r97;
	add.s32 	%r155, %r155, 8;
	add.s64 	%rd14, %rd14, 32;
	setp.ne.s32 	%p4, %r155, 0;
	@%p4 bra 	$L__BB1_4;
$L__BB1_5:
	setp.eq.s32 	%p5, %r2, 0;
	mov.u32 	%r167, %r1;
	@%p5 bra 	$L__BB1_13;
	and.b32  	%r12, %r1, 3;
	setp.lt.u32 	%p6, %r2, 4;
	@%p6 bra 	$L__BB1_8;
	mul.wide.u32 	%rd6, %r161, 4;
	add.s64 	%rd7, %rd1, %rd6;
	ld.global.u32 	%r99, [%rd7];
	add.s32 	%r100, %r99, %r166;
	mul.hi.s32 	%r101, %r100, 1717986919;
	shr.u32 	%r102, %r101, 31;
	shr.s32 	%r103, %r101, 2;
	add.s32 	%r104, %r103, %r102;
	mul.lo.s32 	%r105, %r104, 10;
	sub.s32 	%r106, %r100, %r105;
	st.global.u32 	[%rd7], %r106;
	ld.global.u32 	%r107, [%rd7+4];
	add.s32 	%r108, %r107, %r104;
	mul.hi.s32 	%r109, %r108, 1717986919;
	shr.u32 	%r110, %r109, 31;
	shr.s32 	%r111, %r109, 2;
	add.s32 	%r112, %r111, %r110;
	mul.lo.s32 	%r113, %r112, 10;
	sub.s32 	%r114, %r108, %r113;
	st.global.u32 	[%rd7+4], %r114;
	ld.global.u32 	%r115, [%rd7+8];
	add.s32 	%r116, %r115, %r112;
	mul.hi.s32 	%r117, %r116, 1717986919;
	shr.u32 	%r118, %r117, 31;
	shr.s32 	%r119, %r117, 2;
	add.s32 	%r120, %r119, %r118;
	mul.lo.s32 	%r121, %r120, 10;
	sub.s32 	%r122, %r116, %r121;
	st.global.u32 	[%rd7+8], %r122;
	ld.global.u32 	%r123, [%rd7+12];
	add.s32 	%r124, %r123, %r120;
	mul.hi.s32 	%r125, %r124, 1717986919;
	shr.u32 	%r126, %r125, 31;
	shr.s32 	%r127, %r125, 2;
	add.s32 	%r166, %r127, %r126;
	mul.lo.s32 	%r128, %r166, 10;
	sub.s32 	%r129, %r124, %r128;
	st.global.u32 	[%rd7+12], %r129;
	add.s32 	%r161, %r161, 4;
$L__BB1_8:
	setp.eq.s32 	%p7, %r12, 0;
	mov.u32 	%r167, %r1;
	@%p7 bra 	$L__BB1_13;
	setp.eq.s32 	%p8, %r12, 1;
	@%p8 bra 	$L__BB1_11;
	mul.wide.u32 	%rd8, %r161, 4;
	add.s64 	%rd9, %rd1, %rd8;
	ld.global.u32 	%r131, [%rd9];
	add.s32 	%r132, %r131, %r166;
	mul.hi.s32 	%r133, %r132, 1717986919;
	shr.u32 	%r134, %r133, 31;
	shr.s32 	%r135, %r133, 2;
	add.s32 	%r136, %r135, %r134;
	mul.lo.s32 	%r137, %r136, 10;
	sub.s32 	%r138, %r132, %r137;
	st.global.u32 	[%rd9], %r138;
	ld.global.u32 	%r139, [%rd9+4];
	add.s32 	%r140, %r139, %r136;
	mul.hi.s32 	%r141, %r140, 1717986919;
	shr.u32 	%r142, %r141, 31;
	shr.s32 	%r143, %r141, 2;
	add.s32 	%r166, %r143, %r142;
	mul.lo.s32 	%r144, %r166, 10;
	sub.s32 	%r145, %r140, %r144;
	st.global.u32 	[%rd9+4], %r145;
	add.s32 	%r161, %r161, 2;
$L__BB1_11:
	and.b32  	%r146, %r1, 1;
	setp.eq.b32 	%p9, %r146, 1;
	not.pred 	%p10, %p9;
	mov.u32 	%r167, %r1;
	@%p10 bra 	$L__BB1_13;
	mul.wide.u32 	%rd10, %r161, 4;
	add.s64 	%rd11, %rd1, %rd10;
	ld.global.u32 	%r147, [%rd11];
	add.s32 	%r148, %r147, %r166;
	mul.hi.s32 	%r149, %r148, 1717986919;
	shr.u32 	%r150, %r149, 31;
	shr.s32 	%r151, %r149, 2;
	add.s32 	%r166, %r151, %r150;
	mul.lo.s32 	%r152, %r166, 10;
	sub.s32 	%r153, %r148, %r152;
	st.global.u32 	[%rd11], %r153;
	mov.u32 	%r167, %r1;
$L__BB1_13:
	setp.eq.s32 	%p11, %r166, 0;
	@%p11 bra 	$L__BB1_15;
	mul.wide.u32 	%rd12, %r167, 4;
	add.s64 	%rd13, %rd1, %rd12;
	st.global.u32 	[%rd13], %r166;
	add.s32 	%r154, %r167, 1;
	st.global.u32 	[%rd1+264], %r154;
$L__BB1_15:
	ret;

}


// ===== COMPILED SASS (sm_100) =====

	.target	sm_100

	.elftype	@"ET_EXEC"


//--------------------- .note.nv.tkinfo           --------------------------
	.section	.note.nv.tkinfo,"",@"SHT_NOTE"
	.sectionflags	@"SHF_NOTE_NV_TKINFO"
	.tkinfo
        /*0018*/ 	.word	0x00000002
        /*0030*/ 	.string	""
        /*0030*/ 	.string	"ptxas"
        /*0030*/ 	.string	"Cuda compilation tools, release 13.0, V13.0.88"
        /*0030*/ 	.string	"Build cuda_13.0.r13.0/compiler.36424714_0"
        /*0030*/ 	.string	"-arch sm_100 -m 64 "



//--------------------- .note.nv.cuinfo           --------------------------
	.section	.note.nv.cuinfo,"",@"SHT_NOTE"
	.sectionflags	@"SHF_NOTE_NV_CUINFO"
        /*0018*/ 	.short	0x0002
        /*001a*/ 	.short	0x0064
        /*001c*/ 	.short	0x0082
	.zero		2


//--------------------- .nv.info                  --------------------------
	.section	.nv.info,"",@"SHT_CUDA_INFO"
	.align	4


	//----- nvinfo : EIATTR_REGCOUNT
	.align		4
        /*0000*/ 	.byte	0x04, 0x2f
        /*0002*/ 	.short	(.L_1 - .L_0)
	.align		4
.L_0:
        /*0004*/ 	.word	index@(_Z14multiplicationP9SLargeNumS0_S0_)
        /*0008*/ 	.word	0x0000001f


	//----- nvinfo : EIATTR_FRAME_SIZE
	.align		4
.L_1:
        /*000c*/ 	.byte	0x04, 0x11
        /*000e*/ 	.short	(.L_3 - .L_2)
	.align		4
.L_2:
        /*0010*/ 	.word	index@(_Z14multiplicationP9SLargeNumS0_S0_)
        /*0014*/ 	.word	0x00000000


	//----- nvinfo : EIATTR_REGCOUNT
	.align		4
.L_3:
        /*0018*/ 	.byte	0x04, 0x2f
        /*001a*/ 	.short	(.L_5 - .L_4)
	.align		4
.L_4:
        /*001c*/ 	.word	index@(_Z17cuda_Carry_UpdateP9SLargeNum)
        /*0020*/ 	.word	0x0000001c


	//----- nvinfo : EIATTR_FRAME_SIZE
	.align		4
.L_5:
        /*0024*/ 	.byte	0x04, 0x11
        /*0026*/ 	.short	(.L_7 - .L_6)
	.align		4
.L_6:
        /*0028*/ 	.word	index@(_Z17cuda_Carry_UpdateP9SLargeNum)
        /*002c*/ 	.word	0x00000000


	//----- nvinfo : EIATTR_MIN_STACK_SIZE
	.align		4
.L_7:
        /*0030*/ 	.byte	0x04, 0x12
        /*0032*/ 	.short	(.L_9 - .L_8)
	.align		4
.L_8:
        /*0034*/ 	.word	index@(_Z17cuda_Carry_UpdateP9SLargeNum)
        /*0038*/ 	.word	0x00000000


	//----- nvinfo : EIATTR_MIN_STACK_SIZE
	.align		4
.L_9:
        /*003c*/ 	.byte	0x04, 0x12
        /*003e*/ 	.short	(.L_11 - .L_10)
	.align		4
.L_10:
        /*0040*/ 	.word	index@(_Z14multiplicationP9SLargeNumS0_S0_)
        /*0044*/ 	.word	0x00000000
.L_11:


//--------------------- .nv.compat                --------------------------
	.section	.nv.compat,"",@"SHT_CUDA_COMPAT_INFO"
	.align	4
        /*0000*/ 	.byte	0x02, 0x09, 0x00, 0x00, 0x02, 0x02, 0x01, 0x00, 0x02, 0x05, 0x05, 0x00, 0x03, 0x07, 0x01, 0x01
        /*0010*/ 	.byte	0x02, 0x03, 0x00, 0x00, 0x02, 0x06, 0x01, 0x00, 0x04, 0x0b, 0x08, 0x00, 0x09, 0x00, 0x00, 0x00
        /*0020*/ 	.byte	0x00, 0x00, 0x00, 0x00


//--------------------- .nv.info._Z17cuda_Carry_UpdateP9SLargeNum --------------------------
	.section	.nv.info._Z17cuda_Carry_UpdateP9SLargeNum,"",@"SHT_CUDA_INFO"
	.sectionflags	@""
	.align	4


	//----- nvinfo : EIATTR_CUDA_API_VERSION
	.align		4
        /*0000*/ 	.byte	0x04, 0x37
        /*0002*/ 	.short	(.L_13 - .L_12)
.L_12:
        /*0004*/ 	.word	0x00000082


	//----- nvinfo : EIATTR_KPARAM_INFO
	.align		4
.L_13:
        /*0008*/ 	.byte	0x04, 0x17
        /*000a*/ 	.short	(.L_15 - .L_14)
.L_14:
        /*000c*/ 	.word	0x00000000
        /*0010*/ 	.short	0x0000
        /*0012*/ 	.short	0x0000
        /*0014*/ 	.byte	0x00, 0xf5, 0x21, 0x00


	//----- nvinfo : EIATTR_SPARSE_MMA_MASK
	.align		4
.L_15:
        /*0018*/ 	.byte	0x03, 0x50
        /*001a*/ 	.short	0x0000


	//----- nvinfo : EIATTR_MAXREG_COUNT
	.align		4
        /*001c*/ 	.byte	0x03, 0x1b
        /*001e*/ 	.short	0x00ff


	//----- nvinfo : EIATTR_MERCURY_ISA_VERSION
	.align		4
        /*0020*/ 	.byte	0x03, 0x5f
        /*0022*/ 	.short	0x0101


	//----- nvinfo : EIATTR_VRC_CTA_INIT_COUNT
	.align		4
        /*0024*/ 	.byte	0x02, 0x4a
	.zero		1
	.zero		1


	//----- nvinfo : EIATTR_EXIT_INSTR_OFFSETS
	.align		4
        /*0028*/ 	.byte	0x04, 0x1c
        /*002a*/ 	.short	(.L_17 - .L_16)


	//   ....[0]....
.L_16:
        /*002c*/ 	.word	0x00000070


	//   ....[1]....
        /*0030*/ 	.word	0x00000a30


	//   ....[2]....
        /*0034*/ 	.word	0x00000a90


	//----- nvinfo : EIATTR_CBANK_PARAM_SIZE
	.align		4
.L_17:
        /*0038*/ 	.byte	0x03, 0x19
        /*003a*/ 	.short	0x0008


	//----- nvinfo : EIATTR_PARAM_CBANK
	.align		4
        /*003c*/ 	.byte	0x04, 0x0a
        /*003e*/ 	.short	(.L_19 - .L_18)
	.align		4
.L_18:
        /*0040*/ 	.word	index@(.nv.constant0._Z17cuda_Carry_UpdateP9SLargeNum)
        /*0044*/ 	.short	0x0380
        /*0046*/ 	.short	0x0008


	//----- nvinfo : EIATTR_SW_WAR
	.align		4
.L_19:
        /*0048*/ 	.byte	0x04, 0x36
        /*004a*/ 	.short	(.L_21 - .L_20)
.L_20:
        /*004c*/ 	.word	0x00000008
.L_21:


//--------------------- .nv.info._Z14multiplicationP9SLargeNumS0_S0_ --------------------------
	.section	.nv.info._Z14multiplicationP9SLargeNumS0_S0_,"",@"SHT_CUDA_INFO"
	.sectionflags	@""
	.align	4


	//----- nvinfo : EIATTR_CUDA_API_VERSION
	.align		4
        /*0000*/ 	.byte	0x04, 0x37
        /*0002*/ 	.short	(.L_23 - .L_22)
.L_22:
        /*0004*/ 	.word	0x00000082


	//----- nvinfo : EIATTR_KPARAM_INFO
	.align		4
.L_23:
        /*0008*/ 	.byte	0x04, 0x17
        /*000a*/ 	.short	(.L_25 - .L_24)
.L_24:
        /*000c*/ 	.word	0x00000000
        /*0010*/ 	.short	0x0002
        /*0012*/ 	.short	0x0010
        /*0014*/ 	.byte	0x00, 0xf5, 0x21, 0x00


	//----- nvinfo : EIATTR_KPARAM_INFO
	.align		4
.L_25:
        /*0018*/ 	.byte	0x04, 0x17
        /*001a*/ 	.short	(.L_27 - .L_26)
.L_26:
        /*001c*/ 	.word	0x00000000
        /*0020*/ 	.short	0x0001
        /*0022*/ 	.short	0x0008
        /*0024*/ 	.byte	0x00, 0xf5, 0x21, 0x00


	//----- nvinfo : EIATTR_KPARAM_INFO
	.align		4
.L_27:
        /*0028*/ 	.byte	0x04, 0x17
        /*002a*/ 	.short	(.L_29 - .L_28)
.L_28:
        /*002c*/ 	.word	0x00000000
        /*0030*/ 	.short	0x0000
        /*0032*/ 	.short	0x0000
        /*0034*/ 	.byte	0x00, 0xf5, 0x21, 0x00


	//----- nvinfo : EIATTR_SPARSE_MMA_MASK
	.align		4
.L_29:
        /*0038*/ 	.byte	0x03, 0x50
        /*003a*/ 	.short	0x0000


	//----- nvinfo : EIATTR_MAXREG_COUNT
	.align		4
        /*003c*/ 	.byte	0x03, 0x1b
        /*003e*/ 	.short	0x00ff


	//----- nvinfo : EIATTR_NUM_BARRIERS
	.align		4
        /*0040*/ 	.byte	0x02, 0x4c
        /*0042*/ 	.byte	0x01
	.zero		1


	//----- nvinfo : EIATTR_MERCURY_ISA_VERSION
	.align		4
        /*0044*/ 	.byte	0x03, 0x5f
        /*0046*/ 	.short	0x0101


	//----- nvinfo : EIATTR_VRC_CTA_INIT_COUNT
	.align		4
        /*0048*/ 	.byte	0x02, 0x4a
	.zero		1
	.zero		1


	//----- nvinfo : EIATTR_EXIT_INSTR_OFFSETS
	.align		4
        /*004c*/ 	.byte	0x04, 0x1c
        /*004e*/ 	.short	(.L_31 - .L_30)


	//   ....[0]....
.L_30:
        /*0050*/ 	.word	0x00001cb0


	//   ....[1]....
        /*0054*/ 	.word	0x00001cf0


	//----- nvinfo : EIATTR_CRS_STACK_SIZE
	.align		4
.L_31:
        /*0058*/ 	.byte	0x04, 0x1e
        /*005a*/ 	.short	(.L_33 - .L_32)
.L_32:
        /*005c*/ 	.word	0x00000000


	//----- nvinfo : EIATTR_CBANK_PARAM_SIZE
	.align		4
.L_33:
        /*0060*/ 	.byte	0x03, 0x19
        /*0062*/ 	.short	0x0018


	//----- nvinfo : EIATTR_PARAM_CBANK
	.align		4
        /*0064*/ 	.byte	0x04, 0x0a
        /*0066*/ 	.short	(.L_35 - .L_34)
	.align		4
.L_34:
        /*0068*/ 	.word	index@(.nv.constant0._Z14multiplicationP9SLargeNumS0_S0_)
        /*006c*/ 	.short	0x0380
        /*006e*/ 	.short	0x0018


	//----- nvinfo : EIATTR_SW_WAR
	.align		4
.L_35:
        /*0070*/ 	.byte	0x04, 0x36
        /*0072*/ 	.short	(.L_37 - .L_36)
.L_36:
        /*0074*/ 	.word	0x00000008
.L_37:


//--------------------- .nv.callgraph             --------------------------
	.section	.nv.callgraph,"",@"SHT_CUDA_CALLGRAPH"
	.align	4
	.sectionentsize	8
	.align		4
        /*0000*/ 	.word	0x00000000
	.align		4
        /*0004*/ 	.word	0xffffffff
	.align		4
        /*0008*/ 	.word	0x00000000
	.align		4
        /*000c*/ 	.word	0xfffffffe
	.align		4
        /*0010*/ 	.word	0x00000000
	.align		4
        /*0014*/ 	.word	0xfffffffd
	.align		4
        /*0018*/ 	.word	0x00000000
	.align		4
        /*001c*/ 	.word	0xfffffffc


//--------------------- .text._Z17cuda_Carry_UpdateP9SLargeNum --------------------------
	.section	.text._Z17cuda_Carry_UpdateP9SLargeNum,"ax",@progbits
	.align	128
        .global         _Z17cuda_Carry_UpdateP9SLargeNum
        .type           _Z17cuda_Carry_UpdateP9SLargeNum,@function
        .size           _Z17cuda_Carry_UpdateP9SLargeNum,(.L_x_45 - _Z17cuda_Carry_UpdateP9SLargeNum)
        .other          _Z17cuda_Carry_UpdateP9SLargeNum,@"STO_CUDA_ENTRY STV_DEFAULT"
_Z17cuda_Carry_UpdateP9SLargeNum:
.text._Z17cuda_Carry_UpdateP9SLargeNum:
[----:B------:R-:W-:Y:S01]  /*0000*/  LDC R1, c[0x0][0x37c] ;  /* 0x0000df00ff017b82 */ /* 0x000fe20000000800 */
[----:B------:R-:W0:Y:S07]  /*0010*/  S2R R0, SR_TID.X ;  /* 0x0000000000007919 */ /* 0x000e2e0000002100 */
[----:B------:R-:W1:Y:S01]  /*0020*/  S2UR UR4, SR_CTAID.X ;  /* 0x00000000000479c3 */ /* 0x000e620000002500 */
[----:B------:R-:W1:Y:S02]  /*0030*/  LDCU UR5, c[0x0][0x360] ;  /* 0x00006c00ff0577ac */ /* 0x000e640008000800 */
[----:B-1----:R-:W-:Y:S01]  /*0040*/  UIMAD UR4, UR4, UR5, URZ ;  /* 0x00000005040472a4 */ /* 0x002fe2000f8e02ff */
[----:B0-----:R-:W-:-:S05]  /*0050*/  IMAD.MOV R0, RZ, RZ, -R0 ;  /* 0x000000ffff007224 */ /* 0x001fca00078e0a00 */
[----:B------:R-:W-:-:S13]  /*0060*/  ISETP.NE.AND P0, PT, R0, UR4, PT ;  /* 0x0000000400007c0c */ /* 0x000fda000bf05270 */
[----:B------:R-:W-:Y:S05]  /*0070*/  @P0 EXIT ;  /* 0x000000000000094d */ /* 0x000fea0003800000 */
[----:B------:R-:W0:Y:S01]  /*0080*/  LDC.64 R2, c[0x0][0x380] ;  /* 0x0000e000ff027b82 */ /* 0x000e220000000a00 */
[----:B------:R-:W0:Y:S02]  /*0090*/  LDCU.64 UR6, c[0x0][0x358] ;  /* 0x00006b00ff0677ac */ /* 0x000e240008000a00 */
[----:B0-----:R-:W2:Y:S01]  /*00a0*/  LDG.E R0, desc[UR6][R2.64+0x108] ;  /* 0x0001080602007981 */ /* 0x001ea2000c1e1900 */
[----:B------:R-:W-:Y:S02]  /*00b0*/  HFMA2 R9, -RZ, RZ, 0, 0 ;  /* 0x00000000ff097431 */ /* 0x000fe400000001ff */
[----:B------:R-:W-:Y:S01]  /*00c0*/  IMAD.MOV.U32 R7, RZ, RZ, RZ ;  /* 0x000000ffff077224 */ /* 0x000fe200078e00ff */
[----:B--2---:R-:W-:-:S13]  /*00d0*/  ISETP.GE.AND P0, PT, R0, 0x1, PT ;  /* 0x000000010000780c */ /* 0x004fda0003f06270 */
[----:B------:R-:W-:Y:S05]  /*00e0*/  @!P0 BRA `(.L_x_0) ;  /* 0x00000008004c8947 */ /* 0x000fea0003800000 */
[C---:B------:R-:W-:Y:S02]  /*00f0*/  ISETP.GE.U32.AND P1, PT, R0.reuse, 0x8, PT ;  /* 0x000000080000780c */ /* 0x040fe40003f26070 */
[----:B------:R-:W-:Y:S02]  /*0100*/  CS2R R6, SRZ ;  /* 0x0000000000067805 */ /* 0x000fe4000001ff00 */
[----:B------:R-:W-:-:S04]  /*0110*/  LOP3.LUT R23, R0, 0x7, RZ, 0xc0, !PT ;  /* 0x0000000700177812 */ /* 0x000fc800078ec0ff */
[----:B------:R-:W-:-:S05]  /*0120*/  ISETP.NE.AND P0, PT, R23, RZ, PT ;  /* 0x000000ff1700720c */ /* 0x000fca0003f05270 */
[----:B------:R-:W-:Y:S08]  /*0130*/  @!P1 BRA `(.L_x_1) ;  /* 0x00000004001c9947 */ /* 0x000ff00003800000 */
[----:B------:R-:W0:Y:S01]  /*0140*/  LDCU.64 UR4, c[0x0][0x380] ;  /* 0x00007000ff0477ac */ /* 0x000e220008000a00 */
[----:B------:R-:W-:Y:S01]  /*0150*/  LOP3.LUT R6, R0, 0x7ffffff8, RZ, 0xc0, !PT ;  /* 0x7ffffff800067812 */ /* 0x000fe200078ec0ff */
[----:B------:R-:W-:-:S04]  /*0160*/  IMAD.MOV.U32 R7, RZ, RZ, RZ ;  /* 0x000000ffff077224 */ /* 0x000fc800078e00ff */
[----:B------:R-:W-:Y:S01]  /*0170*/  IMAD.MOV R8, RZ, RZ, -R6 ;  /* 0x000000ffff087224 */ /* 0x000fe200078e0a06 */
[----:B0-----:R-:W-:-:S04]  /*0180*/  UIADD3 UR4, UP0, UPT, UR4, 0x10, URZ ;  /* 0x0000001004047890 */ /* 0x001fc8000ff1e0ff */
[----:B------:R-:W-:Y:S02]  /*0190*/  UIADD3.X UR5, UPT, UPT, URZ, UR5, URZ, UP0, !UPT ;  /* 0x00000005ff057290 */ /* 0x000fe400087fe4ff */
[----:B------:R-:W-:-:S04]  /*01a0*/  MOV R9, UR4 ;  /* 0x0000000400097c02 */ /* 0x000fc80008000f00 */
[----:B------:R-:W-:-:S07]  /*01b0*/  IMAD.U32 R10, RZ, RZ, UR5 ;  /* 0x00000005ff0a7e24 */ /* 0x000fce000f8e00ff */
.L_x_2:
[----:B-1----:R-:W-:Y:S01]  /*01c0*/  IMAD.MOV.U32 R4, RZ, RZ, R9 ;  /* 0x000000ffff047224 */ /* 0x002fe200078e0009 */
[----:B------:R-:W-:-:S05]  /*01d0*/  MOV R5, R10 ;  /* 0x0000000a00057202 */ /* 0x000fca0000000f00 */
[----:B------:R-:W2:Y:S04]  /*01e0*/  LDG.E R12, desc[UR6][R4.64+-0x10] ;  /* 0xfffff006040c7981 */ /* 0x000ea8000c1e1900 */
[----:B------:R-:W3:Y:S04]  /*01f0*/  LDG.E R13, desc[UR6][R4.64+-0xc] ;  /* 0xfffff406040d7981 */ /* 0x000ee8000c1e1900 */
[----:B------:R-:W4:Y:S04]  /*0200*/  LDG.E R19, desc[UR6][R4.64+-0x8] ;  /* 0xfffff80604137981 */ /* 0x000f28000c1e1900 */
[----:B------:R-:W5:Y:S04]  /*0210*/  LDG.E R20, desc[UR6][R4.64+-0x4] ;  /* 0xfffffc0604147981 */ /* 0x000f68000c1e1900 */
[----:B------:R-:W5:Y:S04]  /*0220*/  LDG.E R17, desc[UR6][R4.64] ;  /* 0x0000000604117981 */ /* 0x000f68000c1e1900 */
[----:B------:R-:W5:Y:S04]  /*0230*/  LDG.E R15, desc[UR6][R4.64+0x4] ;  /* 0x00000406040f7981 */ /* 0x000f68000c1e1900 */
[----:B------:R-:W5:Y:S04]  /*0240*/  LDG.E R10, desc[UR6][R4.64+0x8] ;  /* 0x00000806040a7981 */ /* 0x000f68000c1e1900 */
[----:B------:R-:W5:Y:S01]  /*0250*/  LDG.E R9, desc[UR6][R4.64+0xc] ;  /* 0x00000c0604097981 */ /* 0x000f62000c1e1900 */
[----:B------:R-:W-:-:S04]  /*0260*/  IADD3 R8, PT, PT, R8, 0x8, RZ ;  /* 0x0000000808087810 */ /* 0x000fc80007ffe0ff */
[----:B------:R-:W-:Y:S01]  /*0270*/  ISETP.NE.AND P1, PT, R8, RZ, PT ;  /* 0x000000ff0800720c */ /* 0x000fe20003f25270 */
[----:B--2---:R-:W-:-:S04]  /*0280*/  IMAD.IADD R7, R12, 0x1, R7 ;  /* 0x000000010c077824 */ /* 0x004fc800078e0207 */
[----:B------:R-:W-:-:S05]  /*0290*/  IMAD.HI R12, R7, 0x66666667, RZ ;  /* 0x66666667070c7827 */ /* 0x000fca00078e02ff */
[----:B------:R-:W-:-:S04]  /*02a0*/  SHF.R.U32.HI R11, RZ, 0x1f, R12 ;  /* 0x0000001fff0b7819 */ /* 0x000fc8000001160c */
[----:B------:R-:W-:-:S05]  /*02b0*/  LEA.HI.SX32 R12, R12, R11, 0x1e ;  /* 0x0000000b0c0c7211 */ /* 0x000fca00078ff2ff */
[----:B---3--:R-:W-:-:S04]  /*02c0*/  IMAD.IADD R11, R12, 0x1, R13 ;  /* 0x000000010c0b7824 */ /* 0x008fc800078e020d */
[----:B------:R-:W-:-:S05]  /*02d0*/  IMAD.HI R18, R11, 0x66666667, RZ ;  /* 0x666666670b127827 */ /* 0x000fca00078e02ff */
[----:B------:R-:W-:-:S04]  /*02e0*/  SHF.R.U32.HI R13, RZ, 0x1f, R18 ;  /* 0x0000001fff0d7819 */ /* 0x000fc80000011612 */
[----:B------:R-:W-:-:S04]  /*02f0*/  LEA.HI.SX32 R18, R18, R13, 0x1e ;  /* 0x0000000d12127211 */ /* 0x000fc800078ff2ff */
[C---:B----4-:R-:W-:Y:S01]  /*0300*/  IADD3 R16, PT, PT, R18.reuse, R19, RZ ;  /* 0x0000001312107210 */ /* 0x050fe20007ffe0ff */
[----:B------:R-:W-:-:S04]  /*0310*/  IMAD R11, R18, -0xa, R11 ;  /* 0xfffffff6120b7824 */ /* 0x000fc800078e020b */
[----:B------:R-:W-:Y:S01]  /*0320*/  IMAD.HI R19, R16, 0x66666667, RZ ;  /* 0x6666666710137827 */ /* 0x000fe200078e02ff */
[----:B------:R-:W-:Y:S04]  /*0330*/  STG.E desc[UR6][R4.64+-0xc], R11 ;  /* 0xfffff40b04007986 */ /* 0x000fe8000c101906 */
[----:B------:R-:W-:-:S04]  /*0340*/  SHF.R.U32.HI R14, RZ, 0x1f, R19 ;  /* 0x0000001fff0e7819 */ /* 0x000fc80000011613 */
[----:B------:R-:W-:-:S05]  /*0350*/  LEA.HI.SX32 R19, R19, R14, 0x1e ;  /* 0x0000000e13137211 */ /* 0x000fca00078ff2ff */
[C---:B-----5:R-:W-:Y:S02]  /*0360*/  IMAD.IADD R13, R19.reuse, 0x1, R20 ;  /* 0x00000001130d7824 */ /* 0x060fe400078e0214 */
[----:B------:R-:W-:Y:S02]  /*0370*/  IMAD R19, R19, -0xa, R16 ;  /* 0xfffffff613137824 */ /* 0x000fe400078e0210 */
[----:B------:R-:W-:-:S03]  /*0380*/  IMAD.HI R14, R13, 0x66666667, RZ ;  /* 0x666666670d0e7827 */ /* 0x000fc600078e02ff */
[----:B------:R-:W-:Y:S02]  /*0390*/  STG.E desc[UR6][R4.64+-0x8], R19 ;  /* 0xfffff81304007986 */ /* 0x000fe4000c101906 */
[----:B------:R-:W-:-:S04]  /*03a0*/  SHF.R.U32.HI R21, RZ, 0x1f, R14 ;  /* 0x0000001fff157819 */ /* 0x000fc8000001160e */
[----:B------:R-:W-:-:S05]  /*03b0*/  LEA.HI.SX32 R14, R14, R21, 0x1e ;  /* 0x000000150e0e7211 */ /* 0x000fca00078ff2ff */
[C---:B------:R-:W-:Y:S02]  /*03c0*/  IMAD.IADD R17, R14.reuse, 0x1, R17 ;  /* 0x000000010e117824 */ /* 0x040fe400078e0211 */
[----:B------:R-:W-:Y:S02]  /*03d0*/  IMAD R13, R14, -0xa, R13 ;  /* 0xfffffff60e0d7824 */ /* 0x000fe400078e020d */
[----:B------:R-:W-:-:S03]  /*03e0*/  IMAD.HI R20, R17, 0x66666667, RZ ;  /* 0x6666666711147827 */ /* 0x000fc600078e02ff */
[----:B------:R-:W-:Y:S02]  /*03f0*/  STG.E desc[UR6][R4.64+-0x4], R13 ;  /* 0xfffffc0d04007986 */ /* 0x000fe4000c101906 */
[----:B------:R-:W-:-:S04]  /*0400*/  SHF.R.U32.HI R21, RZ, 0x1f, R20 ;  /* 0x0000001fff157819 */ /* 0x000fc80000011614 */
[----:B------:R-:W-:-:S04]  /*0410*/  LEA.HI.SX32 R20, R20, R21, 0x1e ;  /* 0x0000001514147211 */ /* 0x000fc800078ff2ff */
[C---:B------:R-:W-:Y:S01]  /*0420*/  IADD3 R15, PT, PT, R20.reuse, R15, RZ ;  /* 0x0000000f140f7210 */ /* 0x040fe20007ffe0ff */
[----:B------:R-:W-:-:S04]  /*0430*/  IMAD R17, R20, -0xa, R17 ;  /* 0xfffffff614117824 */ /* 0x000fc800078e0211 */
[----:B------:R-:W-:Y:S01]  /*0440*/  IMAD.HI R21, R15, 0x66666667, RZ ;  /* 0x666666670f157827 */ /* 0x000fe200078e02ff */
[----:B------:R-:W-:Y:S04]  /*0450*/  STG.E desc[UR6][R4.64], R17 ;  /* 0x0000001104007986 */ /* 0x000fe8000c101906 */
[----:B------:R-:W-:-:S04]  /*0460*/  SHF.R.U32.HI R22, RZ, 0x1f, R21 ;  /* 0x0000001fff167819 */ /* 0x000fc80000011615 */
[----:B------:R-:W-:-:S05]  /*0470*/  LEA.HI.SX32 R21, R21, R22, 0x1e ;  /* 0x0000001615157211 */ /* 0x000fca00078ff2ff */
[C---:B------:R-:W-:Y:S02]  /*0480*/  IMAD.IADD R10, R21.reuse, 0x1, R10 ;  /* 0x00000001150a7824 */ /* 0x040fe400078e020a */
[----:B------:R-:W-:Y:S02]  /*0490*/  IMAD R15, R21, -0xa, R15 ;  /* 0xfffffff6150f7824 */ /* 0x000fe400078e020f */
[----:B------:R-:W-:-:S03]  /*04a0*/  IMAD.HI R22, R10, 0x66666667, RZ ;  /* 0x666666670a167827 */ /* 0x000fc600078e02ff */
[----:B------:R-:W-:Y:S02]  /*04b0*/  STG.E desc[UR6][R4.64+0x4], R15 ;  /* 0x0000040f04007986 */ /* 0x000fe4000c101906 */
[----:B------:R-:W-:-:S04]  /*04c0*/  SHF.R.U32.HI R25, RZ, 0x1f, R22 ;  /* 0x0000001fff197819 */ /* 0x000fc80000011616 */
[----:B------:R-:W-:-:S05]  /*04d0*/  LEA.HI.SX32 R22, R22, R25, 0x1e ;  /* 0x0000001916167211 */ /* 0x000fca00078ff2ff */
[----:B------:R-:W-:Y:S02]  /*04e0*/  IMAD.IADD R24, R22, 0x1, R9 ;  /* 0x0000000116187824 */ /* 0x000fe400078e0209 */
[----:B------:R-:W-:Y:S02]  /*04f0*/  IMAD R9, R12, -0xa, R7 ;  /* 0xfffffff60c097824 */ /* 0x000fe400078e0207 */
[----:B------:R-:W-:-:S03]  /*0500*/  IMAD.HI R25, R24, 0x66666667, RZ ;  /* 0x6666666718197827 */ /* 0x000fc600078e02ff */
[----:B------:R0:W-:Y:S01]  /*0510*/  STG.E desc[UR6][R4.64+-0x10], R9 ;  /* 0xfffff00904007986 */ /* 0x0001e2000c101906 */
[----:B------:R-:W-:Y:S01]  /*0520*/  IMAD R21, R22, -0xa, R10 ;  /* 0xfffffff616157824 */ /* 0x000fe200078e020a */
[----:B------:R-:W-:-:S04]  /*0530*/  SHF.R.U32.HI R12, RZ, 0x1f, R25 ;  /* 0x0000001fff0c7819 */ /* 0x000fc80000011619 */
[----:B------:R-:W-:Y:S01]  /*0540*/  LEA.HI.SX32 R7, R25, R12, 0x1e ;  /* 0x0000000c19077211 */ /* 0x000fe200078ff2ff */
[----:B------:R1:W-:Y:S04]  /*0550*/  STG.E desc[UR6][R4.64+0x8], R21 ;  /* 0x0000081504007986 */ /* 0x0003e8000c101906 */
[----:B------:R-:W-:Y:S01]  /*0560*/  IMAD R25, R7, -0xa, R24 ;  /* 0xfffffff607197824 */ /* 0x000fe200078e0218 */
[----:B0-----:R-:W-:-:S04]  /*0570*/  IADD3 R9, P2, PT, R4, 0x20, RZ ;  /* 0x0000002004097810 */ /* 0x001fc80007f5e0ff */
[----:B------:R1:W-:Y:S01]  /*0580*/  STG.E desc[UR6][R4.64+0xc], R25 ;  /* 0x00000c1904007986 */ /* 0x0003e2000c101906 */
[----:B------:R-:W-:Y:S01]  /*0590*/  IMAD.X R10, RZ, RZ, R5, P2 ;  /* 0x000000ffff0a7224 */ /* 0x000fe200010e0605 */
[----:B------:R-:W-:Y:S07]  /*05a0*/  @P1 BRA `(.L_x_2) ;  /* 0xfffffffc00041947 */ /* 0x000fee000383ffff */
.L_x_1:
[----:B------:R-:W-:Y:S01]  /*05b0*/  IMAD.MOV.U32 R9, RZ, RZ, R0 ;  /* 0x000000ffff097224 */ /* 0x000fe200078e0000 */
[----:B------:R-:W-:Y:S06]  /*05c0*/  @!P0 BRA `(.L_x_0) ;  /* 0x0000000400148947 */ /* 0x000fec0003800000 */
[----:B------:R-:W-:Y:S02]  /*05d0*/  ISETP.GE.U32.AND P0, PT, R23, 0x4, PT ;  /* 0x000000041700780c */ /* 0x000fe40003f06070 */
[----:B------:R-:W-:-:S04]  /*05e0*/  LOP3.LUT R15, R0, 0x3, RZ, 0xc0, !PT ;  /* 0x00000003000f7812 */ /* 0x000fc800078ec0ff */
[----:B------:R-:W-:-:S07]  /*05f0*/  ISETP.NE.AND P1, PT, R15, RZ, PT ;  /* 0x000000ff0f00720c */ /* 0x000fce0003f25270 */
[----:B------:R-:W-:Y:S06]  /*0600*/  @!P0 BRA `(.L_x_3) ;  /* 0x00000000007c8947 */ /* 0x000fec0003800000 */
[----:B-1----:R-:W0:Y:S02]  /*0610*/  LDC.64 R4, c[0x0][0x380] ;  /* 0x0000e000ff047b82 */ /* 0x002e240000000a00 */
[----:B0-----:R-:W-:-:S05]  /*0620*/  IMAD.WIDE.U32 R4, R6, 0x4, R4 ;  /* 0x0000000406047825 */ /* 0x001fca00078e0004 */
[----:B------:R-:W2:Y:S04]  /*0630*/  LDG.E R8, desc[UR6][R4.64] ;  /* 0x0000000604087981 */ /* 0x000ea8000c1e1900 */
[----:B------:R-:W3:Y:S04]  /*0640*/  LDG.E R12, desc[UR6][R4.64+0x4] ;  /* 0x00000406040c7981 */ /* 0x000ee8000c1e1900 */
[----:B------:R-:W4:Y:S04]  /*0650*/  LDG.E R14, desc[UR6][R4.64+0x8] ;  /* 0x00000806040e7981 */ /* 0x000f28000c1e1900 */
[----:B------:R-:W5:Y:S01]  /*0660*/  LDG.E R16, desc[UR6][R4.64+0xc] ;  /* 0x00000c0604107981 */ /* 0x000f62000c1e1900 */
[----:B------:R-:W-:Y:S01]  /*0670*/  VIADD R6, R6, 0x4 ;  /* 0x0000000406067836 */ /* 0x000fe20000000000 */
[----:B--2---:R-:W-:-:S05]  /*0680*/  IADD3 R8, PT, PT, R7, R8, RZ ;  /* 0x0000000807087210 */ /* 0x004fca0007ffe0ff */
[----:B------:R-:W-:-:S05]  /*0690*/  IMAD.HI R7, R8, 0x66666667, RZ ;  /* 0x6666666708077827 */ /* 0x000fca00078e02ff */
[----:B------:R-:W-:-:S04]  /*06a0*/  SHF.R.U32.HI R10, RZ, 0x1f, R7 ;  /* 0x0000001fff0a7819 */ /* 0x000fc80000011607 */
[----:B------:R-:W-:-:S05]  /*06b0*/  LEA.HI.SX32 R9, R7, R10, 0x1e ;  /* 0x0000000a07097211 */ /* 0x000fca00078ff2ff */
[C---:B---3--:R-:W-:Y:S02]  /*06c0*/  IMAD.IADD R12, R9.reuse, 0x1, R12 ;  /* 0x00000001090c7824 */ /* 0x048fe400078e020c */
[----:B------:R-:W-:Y:S02]  /*06d0*/  IMAD R9, R9, -0xa, R8 ;  /* 0xfffffff609097824 */ /* 0x000fe400078e0208 */
[----:B------:R-:W-:-:S03]  /*06e0*/  IMAD.HI R7, R12, 0x66666667, RZ ;  /* 0x666666670c077827 */ /* 0x000fc600078e02ff */
[----:B------:R0:W-:Y:S02]  /*06f0*/  STG.E desc[UR6][R4.64], R9 ;  /* 0x0000000904007986 */ /* 0x0001e4000c101906 */
[----:B------:R-:W-:-:S04]  /*0700*/  SHF.R.U32.HI R10, RZ, 0x1f, R7 ;  /* 0x0000001fff0a7819 */ /* 0x000fc80000011607 */
[----:B------:R-:W-:-:S05]  /*0710*/  LEA.HI.SX32 R11, R7, R10, 0x1e ;  /* 0x0000000a070b7211 */ /* 0x000fca00078ff2ff */
[C---:B----4-:R-:W-:Y:S02]  /*0720*/  IMAD.IADD R14, R11.reuse, 0x1, R14 ;  /* 0x000000010b0e7824 */ /* 0x050fe400078e020e */
[----:B------:R-:W-:Y:S02]  /*0730*/  IMAD R11, R11, -0xa, R12 ;  /* 0xfffffff60b0b7824 */ /* 0x000fe400078e020c */
[----:B------:R-:W-:-:S03]  /*0740*/  IMAD.HI R7, R14, 0x66666667, RZ ;  /* 0x666666670e077827 */ /* 0x000fc600078e02ff */
[----:B------:R0:W-:Y:S02]  /*0750*/  STG.E desc[UR6][R4.64+0x4], R11 ;  /* 0x0000040b04007986 */ /* 0x0001e4000c101906 */
[----:B------:R-:W-:-:S04]  /*0760*/  SHF.R.U32.HI R10, RZ, 0x1f, R7 ;  /* 0x0000001fff0a7819 */ /* 0x000fc80000011607 */
[----:B------:R-:W-:-:S04]  /*0770*/  LEA.HI.SX32 R13, R7, R10, 0x1e ;  /* 0x0000000a070d7211 */ /* 0x000fc800078ff2ff */
[C---:B-----5:R-:W-:Y:S01]  /*0780*/  IADD3 R16, PT, PT, R13.reuse, R16, RZ ;  /* 0x000000100d107210 */ /* 0x060fe20007ffe0ff */
[----:B------:R-:W-:-:S04]  /*0790*/  IMAD R13, R13, -0xa, R14 ;  /* 0xfffffff60d0d7824 */ /* 0x000fc800078e020e */
[----:B------:R-:W-:Y:S01]  /*07a0*/  IMAD.HI R7, R16, 0x66666667, RZ ;  /* 0x6666666710077827 */ /* 0x000fe200078e02ff */
[----:B------:R0:W-:Y:S04]  /*07b0*/  STG.E desc[UR6][R4.64+0x8], R13 ;  /* 0x0000080d04007986 */ /* 0x0001e8000c101906 */
[----:B------:R-:W-:-:S04]  /*07c0*/  SHF.R.U32.HI R10, RZ, 0x1f, R7 ;  /* 0x0000001fff0a7819 */ /* 0x000fc80000011607 */
[----:B------:R-:W-:-:S05]  /*07d0*/  LEA.HI.SX32 R7, R7, R10, 0x1e ;  /* 0x0000000a07077211 */ /* 0x000fca00078ff2ff */
[----:B------:R-:W-:-:S05]  /*07e0*/  IMAD R17, R7, -0xa, R16 ;  /* 0xfffffff607117824 */ /* 0x000fca00078e0210 */
[----:B------:R0:W-:Y:S02]  /*07f0*/  STG.E desc[UR6][R4.64+0xc], R17 ;  /* 0x00000c1104007986 */ /* 0x0001e4000c101906 */
.L_x_3:
[----:B0-----:R-:W-:Y:S01]  /*0800*/  IMAD.MOV.U32 R9, RZ, RZ, R0 ;  /* 0x000000ffff097224 */ /* 0x001fe200078e0000 */
[----:B------:R-:W-:Y:S06]  /*0810*/  @!P1 BRA `(.L_x_0) ;  /* 0x0000000000809947 */ /* 0x000fec0003800000 */
[----:B------:R-:W-:-:S13]  /*0820*/  ISETP.NE.AND P0, PT, R15, 0x1, PT ;  /* 0x000000010f00780c */ /* 0x000fda0003f05270 */
[----:B-1----:R-:W0:Y:S02]  /*0830*/  @P0 LDC.64 R4, c[0x0][0x380] ;  /* 0x0000e000ff040b82 */ /* 0x002e240000000a00 */
[----:B0-----:R-:W-:-:S05]  /*0840*/  @P0 IMAD.WIDE.U32 R4, R6, 0x4, R4 ;  /* 0x0000000406040825 */ /* 0x001fca00078e0004 */
[----:B------:R-:W2:Y:S04]  /*0850*/  @P0 LDG.E R8, desc[UR6][R4.64] ;  /* 0x0000000604080981 */ /* 0x000ea8000c1e1900 */
[----:B------:R-:W3:Y:S01]  /*0860*/  @P0 LDG.E R12, desc[UR6][R4.64+0x4] ;  /* 0x00000406040c0981 */ /* 0x000ee2000c1e1900 */
[----:B------:R-:W-:Y:S01]  /*0870*/  @P0 VIADD R6, R6, 0x2 ;  /* 0x0000000206060836 */ /* 0x000fe20000000000 */
[----:B--2---:R-:W-:-:S05]  /*0880*/  @P0 IADD3 R8, PT, PT, R7, R8, RZ ;  /* 0x0000000807080210 */ /* 0x004fca0007ffe0ff */
[----:B------:R-:W-:-:S05]  /*0890*/  @P0 IMAD.HI R9, R8, 0x66666667, RZ ;  /* 0x6666666708090827 */ /* 0x000fca00078e02ff */
[----:B------:R-:W-:-:S04]  /*08a0*/  @P0 SHF.R.U32.HI R10, RZ, 0x1f, R9 ;  /* 0x0000001fff0a0819 */ /* 0x000fc80000011609 */
[----:B------:R-:W-:-:S05]  /*08b0*/  @P0 LEA.HI.SX32 R9, R9, R10, 0x1e ;  /* 0x0000000a09090211 */ /* 0x000fca00078ff2ff */
[----:B---3--:R-:W-:-:S04]  /*08c0*/  @P0 IMAD.IADD R12, R9, 0x1, R12 ;  /* 0x00000001090c0824 */ /* 0x008fc800078e020c */
[----:B------:R-:W-:-:S05]  /*08d0*/  @P0 IMAD.HI R10, R12, 0x66666667, RZ ;  /* 0x666666670c0a0827 */ /* 0x000fca00078e02ff */
[----:B------:R-:W-:-:S04]  /*08e0*/  @P0 SHF.R.U32.HI R11, RZ, 0x1f, R10 ;  /* 0x0000001fff0b0819 */ /* 0x000fc8000001160a */
[----:B------:R-:W-:Y:S01]  /*08f0*/  @P0 LEA.HI.SX32 R7, R10, R11, 0x1e ;  /* 0x0000000b0a070211 */ /* 0x000fe200078ff2ff */
[----:B------:R-:W-:Y:S01]  /*0900*/  @P0 IMAD R11, R9, -0xa, R8 ;  /* 0xfffffff6090b0824 */ /* 0x000fe200078e0208 */
[----:B------:R-:W-:Y:S02]  /*0910*/  LOP3.LUT R8, R0, 0x1, RZ, 0xc0, !PT ;  /* 0x0000000100087812 */ /* 0x000fe400078ec0ff */
[----:B------:R-:W-:Y:S01]  /*0920*/  MOV R9, R0 ;  /* 0x0000000000097202 */ /* 0x000fe20000000f00 */
[----:B------:R-:W-:Y:S01]  /*0930*/  @P0 IMAD R13, R7, -0xa, R12 ;  /* 0xfffffff6070d0824 */ /* 0x000fe200078e020c */
[----:B------:R-:W-:Y:S01]  /*0940*/  ISETP.NE.U32.AND P1, PT, R8, 0x1, PT ;  /* 0x000000010800780c */ /* 0x000fe20003f25070 */
[----:B------:R0:W-:Y:S04]  /*0950*/  @P0 STG.E desc[UR6][R4.64], R11 ;  /* 0x0000000b04000986 */ /* 0x0001e8000c101906 */
[----:B------:R0:W-:Y:S08]  /*0960*/  @P0 STG.E desc[UR6][R4.64+0x4], R13 ;  /* 0x0000040d04000986 */ /* 0x0001f0000c101906 */
[----:B------:R-:W-:Y:S05]  /*0970*/  @P1 BRA `(.L_x_0) ;  /* 0x0000000000281947 */ /* 0x000fea0003800000 */
[----:B0-----:R-:W0:Y:S02]  /*0980*/  LDC.64 R4, c[0x0][0x380] ;  /* 0x0000e000ff047b82 */ /* 0x001e240000000a00 */
[----:B0-----:R-:W-:-:S05]  /*0990*/  IMAD.WIDE.U32 R4, R6, 0x4, R4 ;  /* 0x0000000406047825 */ /* 0x001fca00078e0004 */
[----:B------:R-:W2:Y:S01]  /*09a0*/  LDG.E R6, desc[UR6][R4.64] ;  /* 0x0000000604067981 */ /* 0x000ea2000c1e1900 */
[----:B------:R-:W-:Y:S01]  /*09b0*/  IMAD.MOV.U32 R9, RZ, RZ, R0 ;  /* 0x000000ffff097224 */ /* 0x000fe200078e0000 */
[----:B--2---:R-:W-:-:S05]  /*09c0*/  IADD3 R6, PT, PT, R7, R6, RZ ;  /* 0x0000000607067210 */ /* 0x004fca0007ffe0ff */
[----:B------:R-:W-:-:S05]  /*09d0*/  IMAD.HI R7, R6, 0x66666667, RZ ;  /* 0x6666666706077827 */ /* 0x000fca00078e02ff */
[----:B------:R-:W-:-:S04]  /*09e0*/  SHF.R.U32.HI R8, RZ, 0x1f, R7 ;  /* 0x0000001fff087819 */ /* 0x000fc80000011607 */
[----:B------:R-:W-:-:S05]  /*09f0*/  LEA.HI.SX32 R7, R7, R8, 0x1e ;  /* 0x0000000807077211 */ /* 0x000fca00078ff2ff */
[----:B------:R-:W-:-:S05]  /*0a00*/  IMAD R11, R7, -0xa, R6 ;  /* 0xfffffff6070b7824 */ /* 0x000fca00078e0206 */
[----:B------:R2:W-:Y:S02]  /*0a10*/  STG.E desc[UR6][R4.64], R11 ;  /* 0x0000000b04007986 */ /* 0x0005e4000c101906 */
.L_x_0:
[----:B------:R-:W-:-:S13]  /*0a20*/  ISETP.NE.AND P0, PT, R7, RZ, PT ;  /* 0x000000ff0700720c */ /* 0x000fda0003f05270 */
[----:B------:R-:W-:Y:S05]  /*0a30*/  @!P0 EXIT ;  /* 0x000000000000894d */ /* 0x000fea0003800000 */
[----:B012---:R-:W0:Y:S02]  /*0a40*/  LDC.64 R4, c[0x0][0x380] ;  /* 0x0000e000ff047b82 */ /* 0x007e240000000a00 */
[C---:B0-----:R-:W-:Y:S01]  /*0a50*/  IMAD.WIDE.U32 R4, R9.reuse, 0x4, R4 ;  /* 0x0000000409047825 */ /* 0x041fe200078e0004 */
[----:B------:R-:W-:-:S04]  /*0a60*/  IADD3 R9, PT, PT, R9, 0x1, RZ ;  /* 0x0000000109097810 */ /* 0x000fc80007ffe0ff */
[----:B------:R-:W-:Y:S04]  /*0a70*/  STG.E desc[UR6][R4.64], R7 ;  /* 0x0000000704007986 */ /* 0x000fe8000c101906 */
[----:B------:R-:W-:Y:S01]  /*0a80*/  STG.E desc[UR6][R2.64+0x108], R9 ;  /* 0x0001080902007986 */ /* 0x000fe2000c101906 */
[----:B------:R-:W-:Y:S05]  /*0a90*/  EXIT ;  /* 0x000000000000794d */ /* 0x000fea0003800000 */
.L_x_4:
[----:B------:R-:W-:-:S00]  /*0aa0*/  BRA `(.L_x_4) ;  /* 0xfffffffc00fc7947 */ /* 0x000fc0000383ffff */
[----:B------:R-:W-:-:S00]  /*0ab0*/  NOP ;  /* 0x0000000000007918 */ /* 0x000fc00000000000 */
        /* <DEDUP_REMOVED lines=12> */
.L_x_45:


//--------------------- .text._Z14multiplicationP9SLargeNumS0_S0_ --------------------------
	.section	.text._Z14multiplicationP9SLargeNumS0_S0_,"ax",@progbits
	.align	128
        .global         _Z14multiplicationP9SLargeNumS0_S0_
        .type           _Z14multiplicationP9SLargeNumS0_S0_,@function
        .size           _Z14multiplicationP9SLargeNumS0_S0_,(.L_x_46 - _Z14multiplicationP9SLargeNumS0_S0_)
        .other          _Z14multiplicationP9SLargeNumS0_S0_,@"STO_CUDA_ENTRY STV_DEFAULT"
_Z14multiplicationP9SLargeNumS0_S0_:
.text._Z14multiplicationP9SLargeNumS0_S0_:
[----:B------:R-:W-:Y:S08]  /*0000*/  LDC R1, c[0x0][0x37c] ;  /* 0x0000df00ff017b82 */ /* 0x000ff00000000800 */
[----:B------:R-:W0:Y:S01]  /*0010*/  LDC.64 R6, c[0x0][0x380] ;  /* 0x0000e000ff067b82 */ /* 0x000e220000000a00 */
[----:B------:R-:W0:Y:S07]  /*0020*/  LDCU.64 UR8, c[0x0][0x358] ;  /* 0x00006b00ff0877ac */ /* 0x000e2e0008000a00 */
[----:B------:R-:W1:Y:S01]  /*0030*/  LDC.64 R2, c[0x0][0x388] ;  /* 0x0000e200ff027b82 */ /* 0x000e620000000a00 */
[----:B0-----:R-:W2:Y:S04]  /*0040*/  LDG.E R0, desc[UR8][R6.64+0x108] ;  /* 0x0001080806007981 */ /* 0x001ea8000c1e1900 */
[----:B-1----:R-:W3:Y:S03]  /*0050*/  LDG.E R3, desc[UR8][R2.64+0x108] ;  /* 0x0001080802037981 */ /* 0x002ee6000c1e1900 */
[----:B------:R-:W0:Y:S01]  /*0060*/  S2UR UR4, SR_CTAID.X ;  /* 0x00000000000479c3 */ /* 0x000e220000002500 */
[----:B------:R-:W-:Y:S01]  /*0070*/  BSSY.RECONVERGENT B0, `(.L_x_5) ;  /* 0x0000013000007945 */ /* 0x000fe20003800200 */
[----:B------:R-:W1:Y:S06]  /*0080*/  S2R R11, SR_TID.X ;  /* 0x00000000000b7919 */ /* 0x000e6c0000002100 */
[----:B------:R-:W0:Y:S01]  /*0090*/  LDC R10, c[0x0][0x360] ;  /* 0x0000d800ff0a7b82 */ /* 0x000e220000000800 */
[----:B-1----:R-:W-:-:S02]  /*00a0*/  IMAD.MOV.U32 R4, RZ, RZ, R11 ;  /* 0x000000ffff047224 */ /* 0x002fc400078e000b */
[----:B0-----:R-:W-:Y:S01]  /*00b0*/  IMAD R5, R10, UR4, R11 ;  /* 0x000000040a057c24 */ /* 0x001fe2000f8e020b */
[----:B--2---:R-:W-:Y:S02]  /*00c0*/  ISETP.GE.AND P1, PT, R11, R0, PT ;  /* 0x000000000b00720c */ /* 0x004fe40003f26270 */
[----:B---3--:R-:W-:-:S11]  /*00d0*/  ISETP.GE.AND P0, PT, R4, R3, PT ;  /* 0x000000030400720c */ /* 0x008fd60003f06270 */
[----:B------:R-:W-:Y:S05]  /*00e0*/  @P1 BRA `(.L_x_6) ;  /* 0x00000000002c1947 */ /* 0x000fea0003800000 */
[----:B------:R-:W0:Y:S01]  /*00f0*/  S2R R7, SR_CgaCtaId ;  /* 0x0000000000077919 */ /* 0x000e220000008800 */
[----:B------:R-:W1:Y:S01]  /*0100*/  LDC.64 R8, c[0x0][0x380] ;  /* 0x0000e000ff087b82 */ /* 0x000e620000000a00 */
[----:B------:R-:W-:-:S04]  /*0110*/  MOV R2, 0x400 ;  /* 0x0000040000027802 */ /* 0x000fc80000000f00 */
[----:B0-----:R-:W-:-:S07]  /*0120*/  LEA R2, R7, R2, 0x18 ;  /* 0x0000000207027211 */ /* 0x001fce00078ec0ff */
.L_x_7:
[----:B01----:R-:W-:-:S06]  /*0130*/  IMAD.WIDE R6, R11, 0x4, R8 ;  /* 0x000000040b067825 */ /* 0x003fcc00078e0208 */
[----:B------:R-:W2:Y:S01]  /*0140*/  LDG.E R6, desc[UR8][R6.64] ;  /* 0x0000000806067981 */ /* 0x000ea2000c1e1900 */
[--C-:B------:R-:W-:Y:S02]  /*0150*/  IMAD.IADD R13, R2, 0x1, R11.reuse ;  /* 0x00000001020d7824 */ /* 0x100fe400078e020b */
[----:B------:R-:W-:-:S05]  /*0160*/  IMAD.IADD R11, R10, 0x1, R11 ;  /* 0x000000010a0b7824 */ /* 0x000fca00078e020b */
[----:B------:R-:W-:Y:S01]  /*0170*/  ISETP.GE.AND P1, PT, R11, R0, PT ;  /* 0x000000000b00720c */ /* 0x000fe20003f26270 */
[----:B--2---:R0:W-:-:S12]  /*0180*/  STS.U8 [R13], R6 ;  /* 0x000000060d007388 */ /* 0x0041d80000000000 */
[----:B------:R-:W-:Y:S05]  /*0190*/  @!P1 BRA `(.L_x_7) ;  /* 0xfffffffc00e49947 */ /* 0x000fea000383ffff */
.L_x_6:
[----:B------:R-:W-:Y:S05]  /*01a0*/  BSYNC.RECONVERGENT B0 ;  /* 0x0000000000007941 */ /* 0x000fea0003800200 */
.L_x_5:
[----:B------:R-:W-:Y:S04]  /*01b0*/  BSSY.RECONVERGENT B0, `(.L_x_8) ;  /* 0x000000e000007945 */ /* 0x000fe80003800200 */
[----:B------:R-:W-:Y:S05]  /*01c0*/  @P0 BRA `(.L_x_9) ;  /* 0x0000000000300947 */ /* 0x000fea0003800000 */
[----:B------:R-:W1:Y:S01]  /*01d0*/  S2R R11, SR_CgaCtaId ;  /* 0x00000000000b7919 */ /* 0x000e620000008800 */
[----:B------:R-:W2:Y:S01]  /*01e0*/  LDC.64 R8, c[0x0][0x388] ;  /* 0x0000e200ff087b82 */ /* 0x000ea20000000a00 */
[----:B------:R-:W-:-:S05]  /*01f0*/  MOV R2, 0x400 ;  /* 0x0000040000027802 */ /* 0x000fca0000000f00 */
[----:B------:R-:W-:-:S05]  /*0200*/  VIADD R2, R2, 0x20 ;  /* 0x0000002002027836 */ /* 0x000fca0000000000 */
[----:B-1----:R-:W-:-:S07]  /*0210*/  LEA R11, R11, R2, 0x18 ;  /* 0x000000020b0b7211 */ /* 0x002fce00078ec0ff */
.L_x_10:
[----:B012---:R-:W-:-:S06]  /*0220*/  IMAD.WIDE R6, R4, 0x4, R8 ;  /* 0x0000000404067825 */ /* 0x007fcc00078e0208 */
[----:B------:R-:W2:Y:S01]  /*0230*/  LDG.E R6, desc[UR8][R6.64] ;  /* 0x0000000806067981 */ /* 0x000ea2000c1e1900 */
[--C-:B------:R-:W-:Y:S02]  /*0240*/  IMAD.IADD R13, R11, 0x1, R4.reuse ;  /* 0x000000010b0d7824 */ /* 0x100fe400078e0204 */
[----:B------:R-:W-:-:S05]  /*0250*/  IMAD.IADD R4, R10, 0x1, R4 ;  /* 0x000000010a047824 */ /* 0x000fca00078e0204 */
[----:B------:R-:W-:Y:S01]  /*0260*/  ISETP.GE.AND P0, PT, R4, R3, PT ;  /* 0x000000030400720c */ /* 0x000fe20003f06270 */
[----:B--2---:R1:W-:-:S12]  /*0270*/  STS.U8 [R13], R6 ;  /* 0x000000060d007388 */ /* 0x0043d80000000000 */
[----:B------:R-:W-:Y:S05]  /*0280*/  @!P0 BRA `(.L_x_10) ;  /* 0xfffffffc00e48947 */ /* 0x000fea000383ffff */
.L_x_9:
[----:B------:R-:W-:Y:S05]  /*0290*/  BSYNC.RECONVERGENT B0 ;  /* 0x0000000000007941 */ /* 0x000fea0003800200 */
.L_x_8:
[----:B------:R-:W-:Y:S01]  /*02a0*/  BAR.SYNC.DEFER_BLOCKING 0x0 ;  /* 0x0000000000007b1d */ /* 0x000fe20000010000 */
[----:B------:R-:W-:-:S05]  /*02b0*/  ISETP.GE.AND P0, PT, R5, R0, PT ;  /* 0x000000000500720c */ /* 0x000fca0003f06270 */
[----:B------:R-:W-:Y:S08]  /*02c0*/  BSSY.RECONVERGENT B0, `(.L_x_11) ;  /* 0x000019c000007945 */ /* 0x000ff00003800200 */
[----:B------:R-:W-:Y:S05]  /*02d0*/  @P0 BRA `(.L_x_12) ;  /* 0x0000000c00180947 */ /* 0x000fea0003800000 */
[----:B------:R-:W-:Y:S01]  /*02e0*/  ISETP.GE.AND P0, PT, R3, 0x1, PT ;  /* 0x000000010300780c */ /* 0x000fe20003f06270 */
[----:B------:R-:W-:Y:S01]  /*02f0*/  BSSY.RECONVERGENT B4, `(.L_x_13) ;  /* 0x00000c0000047945 */ /* 0x000fe20003800200 */
[----:B------:R-:W-:Y:S02]  /*0300*/  IMAD.MOV.U32 R11, RZ, RZ, RZ ;  /* 0x000000ffff0b7224 */ /* 0x000fe400078e00ff */
[----:B------:R-:W-:-:S13]  /*0310*/  ISETP.LT.OR P0, PT, R5, RZ, !P0 ;  /* 0x000000ff0500720c */ /* 0x000fda0004701670 */
[----:B------:R-:W-:Y:S05]  /*0320*/  @P0 BRA `(.L_x_14) ;  /* 0x0000000800f00947 */ /* 0x000fea0003800000 */
[--C-:B------:R-:W-:Y:S01]  /*0330*/  VIADDMNMX.U32 R2, R3, 0xffffffff, R5.reuse, PT ;  /* 0xffffffff03027846 */ /* 0x100fe20003800005 */
[----:B------:R-:W-:Y:S01]  /*0340*/  BSSY.RECONVERGENT B3, `(.L_x_15) ;  /* 0x00000a8000037945 */ /* 0x000fe20003800200 */
[----:B------:R-:W-:Y:S02]  /*0350*/  IMAD.MOV.U32 R11, RZ, RZ, RZ ;  /* 0x000000ffff0b7224 */ /* 0x000fe400078e00ff */
[C---:B------:R-:W-:Y:S01]  /*0360*/  ISETP.GE.U32.AND P0, PT, R2.reuse, 0x3, PT ;  /* 0x000000030200780c */ /* 0x040fe20003f06070 */
[----:B------:R-:W-:Y:S02]  /*0370*/  VIADD R2, R2, 0x1 ;  /* 0x0000000102027836 */ /* 0x000fe40000000000 */
[----:B------:R-:W-:Y:S02]  /*0380*/  IMAD.MOV.U32 R9, RZ, RZ, R5 ;  /* 0x000000ffff097224 */ /* 0x000fe400078e0005 */
[----:B------:R-:W-:Y:S01]  /*0390*/  IMAD.MOV.U32 R4, RZ, RZ, RZ ;  /* 0x000000ffff047224 */ /* 0x000fe200078e00ff */
[----:B01----:R-:W-:-:S07]  /*03a0*/  LOP3.LUT R6, R2, 0x3, RZ, 0xc0, !PT ;  /* 0x0000000302067812 */ /* 0x003fce00078ec0ff */
[----:B------:R-:W-:Y:S05]  /*03b0*/  @!P0 BRA `(.L_x_16) ;  /* 0x0000000800808947 */ /* 0x000fea0003800000 */
[----:B------:R-:W0:Y:S01]  /*03c0*/  S2R R7, SR_CgaCtaId ;  /* 0x0000000000077919 */ /* 0x000e220000008800 */
[----:B------:R-:W-:Y:S01]  /*03d0*/  LOP3.LUT R4, R2, 0x7ffffffc, RZ, 0xc0, !PT ;  /* 0x7ffffffc02047812 */ /* 0x000fe200078ec0ff */
[----:B------:R-:W-:Y:S01]  /*03e0*/  BSSY.RECONVERGENT B2, `(.L_x_17) ;  /* 0x000009c000027945 */ /* 0x000fe20003800200 */
[----:B------:R-:W-:-:S03]  /*03f0*/  MOV R8, 0x400 ;  /* 0x0000040000087802 */ /* 0x000fc60000000f00 */
[----:B------:R-:W-:Y:S01]  /*0400*/  BSSY.RELIABLE B1, `(.L_x_18) ;  /* 0x0000082000017945 */ /* 0x000fe20003800100 */
[----:B------:R-:W-:Y:S02]  /*0410*/  VIADD R9, R5, 0xffffffff ;  /* 0xffffffff05097836 */ /* 0x000fe40000000000 */
[----:B------:R-:W-:Y:S02]  /*0420*/  IMAD.MOV R12, RZ, RZ, -R4 ;  /* 0x000000ffff0c7224 */ /* 0x000fe400078e0a04 */
[----:B------:R-:W-:Y:S02]  /*0430*/  VIADD R2, R8, 0x20 ;  /* 0x0000002008027836 */ /* 0x000fe40000000000 */
[----:B------:R-:W-:Y:S01]  /*0440*/  IMAD.MOV.U32 R11, RZ, RZ, RZ ;  /* 0x000000ffff0b7224 */ /* 0x000fe200078e00ff */
[----:B------:R-:W-:Y:S02]  /*0450*/  ISETP.GE.AND P0, PT, R12, RZ, PT ;  /* 0x000000ff0c00720c */ /* 0x000fe40003f06270 */
[----:B0-----:R-:W-:-:S05]  /*0460*/  LEA R2, R7, R2, 0x18 ;  /* 0x0000000207027211 */ /* 0x001fca00078ec0ff */
[----:B------:R-:W-:-:S06]  /*0470*/  VIADD R2, R2, 0x1 ;  /* 0x0000000102027836 */ /* 0x000fcc0000000000 */
[----:B------:R-:W-:Y:S05]  /*0480*/  @P0 BRA `(.L_x_19) ;  /* 0x0000000400e40947 */ /* 0x000fea0003800000 */
[----:B------:R-:W-:Y:S01]  /*0490*/  IMAD.MOV R10, RZ, RZ, -R12 ;  /* 0x000000ffff0a7224 */ /* 0x000fe200078e0a0c */
[----:B------:R-:W-:Y:S01]  /*04a0*/  BSSY.RECONVERGENT B5, `(.L_x_20) ;  /* 0x000004a000057945 */ /* 0x000fe20003800200 */
[----:B------:R-:W-:-:S03]  /*04b0*/  PLOP3.LUT P0, PT, PT, PT, PT, 0x80, 0x8 ;  /* 0x000000000008781c */ /* 0x000fc60003f0f070 */
[----:B------:R-:W-:-:S13]  /*04c0*/  ISETP.GT.AND P1, PT, R10, 0xc, PT ;  /* 0x0000000c0a00780c */ /* 0x000fda0003f24270 */
[----:B------:R-:W-:Y:S05]  /*04d0*/  @!P1 BRA `(.L_x_21) ;  /* 0x0000000400189947 */ /* 0x000fea0003800000 */
[----:B------:R-:W-:Y:S02]  /*04e0*/  PLOP3.LUT P0, PT, PT, PT, PT, 0x8, 0x80 ;  /* 0x000000000080781c */ /* 0x000fe40003f0e170 */
[----:B------:R-:W-:-:S11]  /*04f0*/  LEA R10, R7, R8, 0x18 ;  /* 0x00000008070a7211 */ /* 0x000fd600078ec0ff */
.L_x_22:
[----:B------:R-:W-:Y:S01]  /*0500*/  IMAD.IADD R13, R10, 0x1, R9 ;  /* 0x000000010a0d7824 */ /* 0x000fe200078e0209 */
[----:B------:R-:W-:Y:S01]  /*0510*/  LDS.U8 R17, [R2] ;  /* 0x0000000002117984 */ /* 0x000fe20000000000 */
[----:B------:R-:W-:Y:S02]  /*0520*/  VIADD R12, R12, 0x10 ;  /* 0x000000100c0c7836 */ /* 0x000fe40000000000 */
[----:B------:R-:W-:Y:S01]  /*0530*/  VIADD R9, R9, 0xfffffff0 ;  /* 0xfffffff009097836 */ /* 0x000fe20000000000 */
[----:B------:R-:W0:Y:S02]  /*0540*/  LDS.U8 R18, [R2+-0x1] ;  /* 0xffffff0002127984 */ /* 0x000e240000000000 */
[----:B------:R-:W-:Y:S02]  /*0550*/  ISETP.GE.AND P1, PT, R12, -0xc, PT ;  /* 0xfffffff40c00780c */ /* 0x000fe40003f26270 */
[----:B------:R-:W-:Y:S04]  /*0560*/  LDS.U8 R14, [R2+0x2] ;  /* 0x00000200020e7984 */ /* 0x000fe80000000000 */
[----:B------:R-:W1:Y:S04]  /*0570*/  LDS.U8 R15, [R2+0x1] ;  /* 0x00000100020f7984 */ /* 0x000e680000000000 */
[----:B------:R-:W-:Y:S04]  /*0580*/  LDS.U8 R19, [R13+-0x2] ;  /* 0xfffffe000d137984 */ /* 0x000fe80000000000 */
[----:B------:R-:W2:Y:S04]  /*0590*/  LDS.U8 R16, [R13+-0x1] ;  /* 0xffffff000d107984 */ /* 0x000ea80000000000 */
[----:B------:R-:W-:Y:S04]  /*05a0*/  LDS.U8 R20, [R13] ;  /* 0x000000000d147984 */ /* 0x000fe80000000000 */
[----:B------:R-:W3:Y:S04]  /*05b0*/  LDS.U8 R21, [R13+0x1] ;  /* 0x000001000d157984 */ /* 0x000ee80000000000 */
[----:B------:R-:W-:Y:S04]  /*05c0*/  LDS.U8 R22, [R2+0x6] ;  /* 0x0000060002167984 */ /* 0x000fe80000000000 */
[----:B------:R-:W4:Y:S04]  /*05d0*/  LDS.U8 R25, [R2+0x5] ;  /* 0x0000050002197984 */ /* 0x000f280000000000 */
[----:B------:R-:W-:Y:S01]  /*05e0*/  LDS.U8 R24, [R2+0x4] ;  /* 0x0000040002187984 */ /* 0x000fe20000000000 */
[----:B0-----:R-:W-:-:S03]  /*05f0*/  PRMT R23, R18, 0x3340, R17 ;  /* 0x0000334012177816 */ /* 0x001fc60000000011 */
[----:B------:R-:W0:Y:S04]  /*0600*/  LDS.U8 R27, [R2+0x3] ;  /* 0x00000300021b7984 */ /* 0x000e280000000000 */
[----:B------:R-:W-:Y:S01]  /*0610*/  LDS.U8 R17, [R13+-0x6] ;  /* 0xfffffa000d117984 */ /* 0x000fe20000000000 */
[----:B-1----:R-:W-:-:S03]  /*0620*/  PRMT R14, R15, 0x3340, R14 ;  /* 0x000033400f0e7816 */ /* 0x002fc6000000000e */
[----:B------:R-:W1:Y:S01]  /*0630*/  LDS.U8 R18, [R13+-0x5] ;  /* 0xfffffb000d127984 */ /* 0x000e620000000000 */
[----:B------:R-:W-:-:S03]  /*0640*/  PRMT R14, R23, 0x5410, R14 ;  /* 0x00005410170e7816 */ /* 0x000fc6000000000e */
[----:B------:R-:W-:Y:S01]  /*0650*/  LDS.U8 R15, [R13+-0x4] ;  /* 0xfffffc000d0f7984 */ /* 0x000fe20000000000 */
[----:B--2---:R-:W-:-:S03]  /*0660*/  PRMT R19, R16, 0x3340, R19 ;  /* 0x0000334010137816 */ /* 0x004fc60000000013 */
[----:B------:R-:W-:Y:S04]  /*0670*/  LDS.U8 R23, [R2+0x7] ;  /* 0x0000070002177984 */ /* 0x000fe80000000000 */
[----:B------:R-:W2:Y:S01]  /*0680*/  LDS.U8 R16, [R13+-0x3] ;  /* 0xfffffd000d107984 */ /* 0x000ea20000000000 */
[----:B---3--:R-:W-:-:S03]  /*0690*/  PRMT R20, R21, 0x3340, R20 ;  /* 0x0000334015147816 */ /* 0x008fc60000000014 */
[----:B------:R-:W-:Y:S01]  /*06a0*/  LDS.U8 R26, [R2+0xd] ;  /* 0x00000d00021a7984 */ /* 0x000fe20000000000 */
[----:B------:R-:W-:-:S03]  /*06b0*/  PRMT R19, R20, 0x5410, R19 ;  /* 0x0000541014137816 */ /* 0x000fc60000000013 */
[----:B------:R-:W-:Y:S01]  /*06c0*/  LDS.U8 R21, [R13+-0x8] ;  /* 0xfffff8000d157984 */ /* 0x000fe20000000000 */
[----:B----4-:R-:W-:Y:S01]  /*06d0*/  PRMT R22, R25, 0x3340, R22 ;  /* 0x0000334019167816 */ /* 0x010fe20000000016 */
[----:B------:R-:W-:Y:S02]  /*06e0*/  IDP.4A.U8.U8 R14, R19, R14, RZ ;  /* 0x0000000e130e7226 */ /* 0x000fe400000000ff */
[----:B------:R-:W3:Y:S04]  /*06f0*/  LDS.U8 R20, [R2+0x8] ;  /* 0x0000080002147984 */ /* 0x000ee80000000000 */
[----:B------:R-:W-:Y:S01]  /*0700*/  LDS.U8 R25, [R2+0xe] ;  /* 0x00000e0002197984 */ /* 0x000fe20000000000 */
[----:B0-----:R-:W-:-:S03]  /*0710*/  PRMT R27, R27, 0x3340, R24 ;  /* 0x000033401b1b7816 */ /* 0x001fc60000000018 */
[----:B------:R-:W-:Y:S04]  /*0720*/  LDS.U8 R19, [R13+-0xa] ;  /* 0xfffff6000d137984 */ /* 0x000fe80000000000 */
[----:B------:R-:W0:Y:S01]  /*0730*/  LDS.U8 R24, [R13+-0x9] ;  /* 0xfffff7000d187984 */ /* 0x000e220000000000 */
[----:B-1----:R-:W-:-:S03]  /*0740*/  PRMT R17, R18, 0x3340, R17 ;  /* 0x0000334012117816 */ /* 0x002fc60000000011 */
[----:B------:R-:W-:Y:S04]  /*0750*/  LDS.U8 R28, [R2+0xb] ;  /* 0x00000b00021c7984 */ /* 0x000fe80000000000 */
[----:B------:R-:W-:Y:S01]  /*0760*/  LDS.U8 R18, [R2+0x9] ;  /* 0x0000090002127984 */ /* 0x000fe20000000000 */
[----:B--2---:R-:W-:Y:S02]  /*0770*/  PRMT R16, R16, 0x3340, R15 ;  /* 0x0000334010107816 */ /* 0x004fe4000000000f */
[----:B------:R-:W-:Y:S02]  /*0780*/  PRMT R15, R27, 0x5410, R22 ;  /* 0x000054101b0f7816 */ /* 0x000fe40000000016 */
[----:B------:R-:W-:Y:S01]  /*0790*/  PRMT R16, R16, 0x5410, R17 ;  /* 0x0000541010107816 */ /* 0x000fe20000000011 */
[----:B------:R-:W1:Y:S04]  /*07a0*/  LDS.U8 R22, [R13+-0x7] ;  /* 0xfffff9000d167984 */ /* 0x000e680000000000 */
[----:B------:R-:W2:Y:S01]  /*07b0*/  LDS.U8 R17, [R2+0xa] ;  /* 0x00000a0002117984 */ /* 0x000ea20000000000 */
[----:B------:R-:W-:Y:S01]  /*07c0*/  IDP.4A.U8.U8 R15, R16, R15, RZ ;  /* 0x0000000f100f7226 */ /* 0x000fe200000000ff */
[----:B---3--:R-:W-:-:S02]  /*07d0*/  PRMT R20, R23, 0x3340, R20 ;  /* 0x0000334017147816 */ /* 0x008fc40000000014 */
[----:B------:R-:W-:Y:S02]  /*07e0*/  LDS.U8 R23, [R13+-0xc] ;  /* 0xfffff4000d177984 */ /* 0x000fe40000000000 */
[----:B------:R-:W-:Y:S02]  /*07f0*/  IADD3 R11, PT, PT, R15, R14, R11 ;  /* 0x0000000e0f0b7210 */ /* 0x000fe40007ffe00b */
[----:B0-----:R-:W-:Y:S02]  /*0800*/  PRMT R19, R24, 0x3340, R19 ;  /* 0x0000334018137816 */ /* 0x001fe40000000013 */
[----:B------:R-:W-:Y:S01]  /*0810*/  LDS.U8 R24, [R13+-0xd] ;  /* 0xfffff3000d187984 */ /* 0x000fe20000000000 */
[----:B-1----:R-:W-:-:S03]  /*0820*/  PRMT R22, R22, 0x3340, R21 ;  /* 0x0000334016167816 */ /* 0x002fc60000000015 */
[----:B------:R-:W0:Y:S01]  /*0830*/  LDS.U8 R21, [R13+-0xe] ;  /* 0xfffff2000d157984 */ /* 0x000e220000000000 */
[----:B--2---:R-:W-:Y:S02]  /*0840*/  PRMT R17, R18, 0x3340, R17 ;  /* 0x0000334012117816 */ /* 0x004fe40000000011 */
[----:B------:R-:W-:Y:S02]  /*0850*/  PRMT R18, R26, 0x3340, R25 ;  /* 0x000033401a127816 */ /* 0x000fe40000000019 */
[----:B------:R1:W2:Y:S01]  /*0860*/  LDS.U8 R25, [R2+0xc] ;  /* 0x00000c0002197984 */ /* 0x0002a20000000000 */
[----:B------:R-:W-:Y:S02]  /*0870*/  PRMT R20, R20, 0x5410, R17 ;  /* 0x0000541014147816 */ /* 0x000fe40000000011 */
[----:B------:R-:W-:Y:S01]  /*0880*/  PRMT R19, R22, 0x5410, R19 ;  /* 0x0000541016137816 */ /* 0x000fe20000000013 */
[----:B------:R-:W3:Y:S04]  /*0890*/  LDS.U8 R26, [R13+-0xb] ;  /* 0xfffff5000d1a7984 */ /* 0x000ee80000000000 */
[----:B------:R-:W-:-:S02]  /*08a0*/  IDP.4A.U8.U8 R20, R19, R20, RZ ;  /* 0x0000001413147226 */ /* 0x000fc400000000ff */
[----:B-1----:R-:W-:Y:S01]  /*08b0*/  VIADD R2, R2, 0x10 ;  /* 0x0000001002027836 */ /* 0x002fe20000000000 */
[----:B0-----:R-:W-:Y:S02]  /*08c0*/  PRMT R21, R24, 0x3340, R21 ;  /* 0x0000334018157816 */ /* 0x001fe40000000015 */
[----:B--2---:R-:W-:Y:S02]  /*08d0*/  PRMT R25, R28, 0x3340, R25 ;  /* 0x000033401c197816 */ /* 0x004fe40000000019 */
[----:B---3--:R-:W-:Y:S02]  /*08e0*/  PRMT R26, R26, 0x3340, R23 ;  /* 0x000033401a1a7816 */ /* 0x008fe40000000017 */
[----:B------:R-:W-:Y:S02]  /*08f0*/  PRMT R18, R25, 0x5410, R18 ;  /* 0x0000541019127816 */ /* 0x000fe40000000012 */
[----:B------:R-:W-:-:S05]  /*0900*/  PRMT R21, R26, 0x5410, R21 ;  /* 0x000054101a157816 */ /* 0x000fca0000000015 */
[----:B------:R-:W-:-:S05]  /*0910*/  IDP.4A.U8.U8 R18, R21, R18, RZ ;  /* 0x0000001215127226 */ /* 0x000fca00000000ff */
[----:B------:R-:W-:Y:S01]  /*0920*/  IADD3 R11, PT, PT, R18, R20, R11 ;  /* 0x00000014120b7210 */ /* 0x000fe20007ffe00b */
[----:B------:R-:W-:Y:S06]  /*0930*/  @!P1 BRA `(.L_x_22) ;  /* 0xfffffff800f09947 */ /* 0x000fec000383ffff */
.L_x_21:
[----:B------:R-:W-:Y:S05]  /*0940*/  BSYNC.RECONVERGENT B5 ;  /* 0x0000000000057941 */ /* 0x000fea0003800200 */
.L_x_20:
[----:B------:R-:W-:Y:S01]  /*0950*/  IMAD.MOV R10, RZ, RZ, -R12 ;  /* 0x000000ffff0a7224 */ /* 0x000fe200078e0a0c */
[----:B------:R-:W-:Y:S04]  /*0960*/  BSSY.RECONVERGENT B5, `(.L_x_23) ;  /* 0x0000028000057945 */ /* 0x000fe80003800200 */
[----:B------:R-:W-:-:S13]  /*0970*/  ISETP.GT.AND P1, PT, R10, 0x4, PT ;  /* 0x000000040a00780c */ /* 0x000fda0003f24270 */
[----:B------:R-:W-:Y:S05]  /*0980*/  @!P1 BRA `(.L_x_24) ;  /* 0x0000000000949947 */ /* 0x000fea0003800000 */
[----:B------:R-:W-:Y:S01]  /*0990*/  LDS.U8 R10, [R2+0x2] ;  /* 0x00000200020a7984 */ /* 0x000fe20000000000 */
[----:B------:R-:W-:Y:S01]  /*09a0*/  LEA R14, R7, R8, 0x18 ;  /* 0x00000008070e7211 */ /* 0x000fe200078ec0ff */
[----:B------:R-:W-:Y:S01]  /*09b0*/  VIADD R12, R12, 0x8 ;  /* 0x000000080c0c7836 */ /* 0x000fe20000000000 */
[----:B------:R-:W-:Y:S01]  /*09c0*/  PLOP3.LUT P0, PT, PT, PT, PT, 0x8, 0x80 ;  /* 0x000000000080781c */ /* 0x000fe20003f0e170 */
[----:B------:R-:W0:Y:S02]  /*09d0*/  LDS.U8 R13, [R2+0x1] ;  /* 0x00000100020d7984 */ /* 0x000e240000000000 */
[C---:B------:R-:W-:Y:S02]  /*09e0*/  IMAD.IADD R23, R9.reuse, 0x1, R14 ;  /* 0x0000000109177824 */ /* 0x040fe400078e020e */
[----:B------:R-:W-:Y:S01]  /*09f0*/  LDS.U8 R19, [R2] ;  /* 0x0000000002137984 */ /* 0x000fe20000000000 */
[----:B------:R-:W-:-:S03]  /*0a00*/  VIADD R9, R9, 0xfffffff8 ;  /* 0xfffffff809097836 */ /* 0x000fc60000000000 */
[----:B------:R-:W1:Y:S04]  /*0a10*/  LDS.U8 R20, [R2+-0x1] ;  /* 0xffffff0002147984 */ /* 0x000e680000000000 */
[----:B------:R-:W-:Y:S04]  /*0a20*/  LDS.U8 R24, [R2+0x6] ;  /* 0x0000060002187984 */ /* 0x000fe80000000000 */
[----:B------:R-:W2:Y:S04]  /*0a30*/  LDS.U8 R25, [R2+0x5] ;  /* 0x0000050002197984 */ /* 0x000ea80000000000 */
[----:B------:R-:W-:Y:S04]  /*0a40*/  LDS.U8 R26, [R2+0x4] ;  /* 0x00000400021a7984 */ /* 0x000fe80000000000 */
[----:B------:R3:W4:Y:S04]  /*0a50*/  LDS.U8 R27, [R2+0x3] ;  /* 0x00000300021b7984 */ /* 0x0007280000000000 */
[----:B------:R-:W-:Y:S04]  /*0a60*/  LDS.U8 R22, [R23+-0x2] ;  /* 0xfffffe0017167984 */ /* 0x000fe80000000000 */
[----:B------:R-:W5:Y:S01]  /*0a70*/  LDS.U8 R21, [R23+-0x1] ;  /* 0xffffff0017157984 */ /* 0x000f620000000000 */
[----:B---3--:R-:W-:-:S03]  /*0a80*/  VIADD R2, R2, 0x8 ;  /* 0x0000000802027836 */ /* 0x008fc60000000000 */
[----:B------:R-:W-:Y:S01]  /*0a90*/  LDS.U8 R17, [R23] ;  /* 0x0000000017117984 */ /* 0x000fe20000000000 */
        /* <DEDUP_REMOVED lines=8> */
[----:B------:R-:W2:Y:S01]  /*0b20*/  LDS.U8 R16, [R23+-0x3] ;  /* 0xfffffd0017107984 */ /* 0x000ea20000000000 */
[----:B----4-:R-:W-:-:S04]  /*0b30*/  PRMT R27, R27, 0x3340, R26 ;  /* 0x000033401b1b7816 */ /* 0x010fc8000000001a */
[----:B------:R-:W-:Y:S02]  /*0b40*/  PRMT R20, R27, 0x5410, R20 ;  /* 0x000054101b147816 */ /* 0x000fe40000000014 */
[----:B-----5:R-:W-:Y:S02]  /*0b50*/  PRMT R21, R21, 0x3340, R22 ;  /* 0x0000334015157816 */ /* 0x020fe40000000016 */
[----:B0-----:R-:W-:-:S04]  /*0b60*/  PRMT R18, R18, 0x3340, R17 ;  /* 0x0000334012127816 */ /* 0x001fc80000000011 */
[----:B------:R-:W-:Y:S02]  /*0b70*/  PRMT R18, R18, 0x5410, R21 ;  /* 0x0000541012127816 */ /* 0x000fe40000000015 */
[----:B-1----:R-:W-:-:S03]  /*0b80*/  PRMT R14, R15, 0x3340, R14 ;  /* 0x000033400f0e7816 */ /* 0x002fc6000000000e */
[----:B------:R-:W-:Y:S01]  /*0b90*/  IDP.4A.U8.U8 R18, R18, R19, RZ ;  /* 0x0000001312127226 */ /* 0x000fe200000000ff */
[----:B--2---:R-:W-:-:S04]  /*0ba0*/  PRMT R13, R16, 0x3340, R13 ;  /* 0x00003340100d7816 */ /* 0x004fc8000000000d */
[----:B------:R-:W-:-:S05]  /*0bb0*/  PRMT R13, R13, 0x5410, R14 ;  /* 0x000054100d0d7816 */ /* 0x000fca000000000e */
[----:B------:R-:W-:-:S05]  /*0bc0*/  IDP.4A.U8.U8 R13, R13, R20, RZ ;  /* 0x000000140d0d7226 */ /* 0x000fca00000000ff */
[----:B------:R-:W-:-:S07]  /*0bd0*/  IADD3 R11, PT, PT, R13, R18, R11 ;  /* 0x000000120d0b7210 */ /* 0x000fce0007ffe00b */
.L_x_24:
[----:B------:R-:W-:Y:S05]  /*0be0*/  BSYNC.RECONVERGENT B5 ;  /* 0x0000000000057941 */ /* 0x000fea0003800200 */
.L_x_23:
[----:B------:R-:W-:-:S13]  /*0bf0*/  ISETP.NE.OR P0, PT, R12, RZ, P0 ;  /* 0x000000ff0c00720c */ /* 0x000fda0000705670 */
[----:B------:R-:W-:Y:S05]  /*0c00*/  @!P0 BREAK.RELIABLE B1 ;  /* 0x0000000000018942 */ /* 0x000fea0003800100 */
[----:B------:R-:W-:Y:S05]  /*0c10*/  @!P0 BRA `(.L_x_25) ;  /* 0x0000000000608947 */ /* 0x000fea0003800000 */
.L_x_19:
[----:B------:R-:W-:Y:S05]  /*0c20*/  BSYNC.RELIABLE B1 ;  /* 0x0000000000017941 */ /* 0x000fea0003800100 */
.L_x_18:
[----:B------:R-:W-:-:S07]  /*0c30*/  LEA R18, R7, R8, 0x18 ;  /* 0x0000000807127211 */ /* 0x000fce00078ec0ff */
.L_x_26:
[----:B------:R-:W-:Y:S01]  /*0c40*/  IMAD.IADD R19, R18, 0x1, R9 ;  /* 0x0000000112137824 */ /* 0x000fe200078e0209 */
[----:B------:R-:W-:Y:S01]  /*0c50*/  LDS.U8 R14, [R2+0x2] ;  /* 0x00000200020e7984 */ /* 0x000fe20000000000 */
[----:B------:R-:W-:Y:S02]  /*0c60*/  VIADD R12, R12, 0x4 ;  /* 0x000000040c0c7836 */ /* 0x000fe40000000000 */
[----:B------:R-:W-:Y:S01]  /*0c70*/  VIADD R9, R9, 0xfffffffc ;  /* 0xfffffffc09097836 */ /* 0x000fe20000000000 */
[----:B------:R-:W0:Y:S02]  /*0c80*/  LDS.U8 R15, [R2+0x1] ;  /* 0x00000100020f7984 */ /* 0x000e240000000000 */
[----:B------:R-:W-:Y:S02]  /*0c90*/  ISETP.NE.AND P0, PT, R12, RZ, PT ;  /* 0x000000ff0c00720c */ /* 0x000fe40003f05270 */
[----:B------:R-:W-:Y:S04]  /*0ca0*/  LDS.U8 R16, [R2] ;  /* 0x0000000002107984 */ /* 0x000fe80000000000 */
[----:B------:R1:W2:Y:S04]  /*0cb0*/  LDS.U8 R17, [R2+-0x1] ;  /* 0xffffff0002117984 */ /* 0x0002a80000000000 */
[----:B------:R-:W-:Y:S04]  /*0cc0*/  LDS.U8 R7, [R19+-0x2] ;  /* 0xfffffe0013077984 */ /* 0x000fe80000000000 */
[----:B------:R-:W3:Y:S01]  /*0cd0*/  LDS.U8 R8, [R19+-0x1] ;  /* 0xffffff0013087984 */ /* 0x000ee20000000000 */
[----:B-1----:R-:W-:-:S03]  /*0ce0*/  VIADD R2, R2, 0x4 ;  /* 0x0000000402027836 */ /* 0x002fc60000000000 */
[----:B------:R-:W-:Y:S04]  /*0cf0*/  LDS.U8 R10, [R19] ;  /* 0x00000000130a7984 */ /* 0x000fe80000000000 */
[----:B------:R-:W1:Y:S01]  /*0d00*/  LDS.U8 R13, [R19+0x1] ;  /* 0x00000100130d7984 */ /* 0x000e620000000000 */
[----:B0-----:R-:W-:Y:S02]  /*0d10*/  PRMT R14, R15, 0x3340, R14 ;  /* 0x000033400f0e7816 */ /* 0x001fe4000000000e */
[----:B--2---:R-:W-:-:S04]  /*0d20*/  PRMT R17, R17, 0x3340, R16 ;  /* 0x0000334011117816 */ /* 0x004fc80000000010 */
[----:B------:R-:W-:Y:S02]  /*0d30*/  PRMT R14, R17, 0x5410, R14 ;  /* 0x00005410110e7816 */ /* 0x000fe4000000000e */
[----:B---3--:R-:W-:Y:S02]  /*0d40*/  PRMT R7, R8, 0x3340, R7 ;  /* 0x0000334008077816 */ /* 0x008fe40000000007 */
[----:B-1----:R-:W-:-:S04]  /*0d50*/  PRMT R10, R13, 0x3340, R10 ;  /* 0x000033400d0a7816 */ /* 0x002fc8000000000a */
[----:B------:R-:W-:-:S05]  /*0d60*/  PRMT R7, R10, 0x5410, R7 ;  /* 0x000054100a077816 */ /* 0x000fca0000000007 */
[----:B------:R-:W-:-:S04]  /*0d70*/  IDP.4A.U8.U8 R14, R7, R14, RZ ;  /* 0x0000000e070e7226 */ /* 0x000fc800000000ff */
[----:B------:R-:W-:Y:S01]  /*0d80*/  IMAD.IADD R11, R14, 0x1, R11 ;  /* 0x000000010e0b7824 */ /* 0x000fe200078e020b */
[----:B------:R-:W-:Y:S06]  /*0d90*/  @P0 BRA `(.L_x_26) ;  /* 0xfffffffc00a80947 */ /* 0x000fec000383ffff */
.L_x_25:
[----:B------:R-:W-:Y:S05]  /*0da0*/  BSYNC.RECONVERGENT B2 ;  /* 0x0000000000027941 */ /* 0x000fea0003800200 */
.L_x_17:
[----:B------:R-:W-:-:S07]  /*0db0*/  VIADD R9, R9, 0x1 ;  /* 0x0000000109097836 */ /* 0x000fce0000000000 */
.L_x_16:
[----:B------:R-:W-:Y:S05]  /*0dc0*/  BSYNC.RECONVERGENT B3 ;  /* 0x0000000000037941 */ /* 0x000fea0003800200 */
.L_x_15:
[----:B------:R-:W-:-:S13]  /*0dd0*/  ISETP.NE.AND P0, PT, R6, RZ, PT ;  /* 0x000000ff0600720c */ /* 0x000fda0003f05270 */
[----:B------:R-:W-:Y:S05]  /*0de0*/  @!P0 BRA `(.L_x_14) ;  /* 0x0000000000408947 */ /* 0x000fea0003800000 */
[----:B------:R-:W0:Y:S01]  /*0df0*/  S2UR UR5, SR_CgaCtaId ;  /* 0x00000000000579c3 */ /* 0x000e220000008800 */
[----:B------:R-:W-:Y:S01]  /*0e00*/  UMOV UR4, 0x400 ;  /* 0x0000040000047882 */ /* 0x000fe20000000000 */
[----:B------:R-:W-:Y:S01]  /*0e10*/  IMAD.MOV R6, RZ, RZ, -R6 ;  /* 0x000000ffff067224 */ /* 0x000fe200078e0a06 */
[----:B------:R-:W-:Y:S02]  /*0e20*/  UIADD3 UR6, UPT, UPT, UR4, 0x20, URZ ;  /* 0x0000002004067890 */ /* 0x000fe4000fffe0ff */
[----:B0-----:R-:W-:Y:S02]  /*0e30*/  ULEA UR4, UR5, UR4, 0x18 ;  /* 0x0000000405047291 */ /* 0x001fe4000f8ec0ff */
[----:B------:R-:W-:-:S04]  /*0e40*/  ULEA UR6, UR5, UR6, 0x18 ;  /* 0x0000000605067291 */ /* 0x000fc8000f8ec0ff */
[----:B------:R-:W-:Y:S02]  /*0e50*/  VIADD R2, R9, UR4 ;  /* 0x0000000409027c36 */ /* 0x000fe40008000000 */
[----:B------:R-:W-:-:S07]  /*0e60*/  VIADD R4, R4, UR6 ;  /* 0x0000000604047c36 */ /* 0x000fce0008000000 */
.L_x_27:
[----:B------:R0:W-:Y:S01]  /*0e70*/  LDS.U8 R8, [R4] ;  /* 0x0000000004087984 */ /* 0x0001e20000000000 */
[----:B------:R-:W-:-:S03]  /*0e80*/  VIADD R6, R6, 0x1 ;  /* 0x0000000106067836 */ /* 0x000fc60000000000 */
[----:B------:R1:W2:Y:S02]  /*0e90*/  LDS.U8 R7, [R2] ;  /* 0x0000000002077984 */ /* 0x0002a40000000000 */
[----:B------:R-:W-:Y:S01]  /*0ea0*/  ISETP.NE.AND P0, PT, R6, RZ, PT ;  /* 0x000000ff0600720c */ /* 0x000fe20003f05270 */
[----:B0-----:R-:W-:Y:S02]  /*0eb0*/  VIADD R4, R4, 0x1 ;  /* 0x0000000104047836 */ /* 0x001fe40000000000 */
[----:B-1----:R-:W-:Y:S02]  /*0ec0*/  VIADD R2, R2, 0xffffffff ;  /* 0xffffffff02027836 */ /* 0x002fe40000000000 */
[----:B--2---:R-:W-:-:S08]  /*0ed0*/  IMAD R11, R8, R7, R11 ;  /* 0x00000007080b7224 */ /* 0x004fd000078e020b */
[----:B------:R-:W-:Y:S05]  /*0ee0*/  @P0 BRA `(.L_x_27) ;  /* 0xfffffffc00e00947 */ /* 0x000fea000383ffff */
.L_x_14:
[----:B------:R-:W-:Y:S05]  /*0ef0*/  BSYNC.RECONVERGENT B4 ;  /* 0x0000000000047941 */ /* 0x000fea0003800200 */
.L_x_13:
[----:B01----:R-:W0:Y:S02]  /*0f00*/  LDC.64 R6, c[0x0][0x390] ;  /* 0x0000e400ff067b82 */ /* 0x003e240000000a00 */
[----:B0-----:R-:W-:-:S05]  /*0f10*/  IMAD.WIDE R6, R5, 0x4, R6 ;  /* 0x0000000405067825 */ /* 0x001fca00078e0206 */
[----:B------:R0:W-:Y:S01]  /*0f20*/  STG.E desc[UR8][R6.64], R11 ;  /* 0x0000000b06007986 */ /* 0x0001e2000c101908 */
[----:B------:R-:W-:Y:S05]  /*0f30*/  BRA `(.L_x_28) ;  /* 0x0000000c00507947 */ /* 0x000fea0003800000 */
.L_x_12:
[----:B------:R-:W-:-:S04]  /*0f40*/  VIADD R2, R0, 0xffffffff ;  /* 0xffffffff00027836 */ /* 0x000fc80000000000 */
[----:B------:R-:W-:-:S05]  /*0f50*/  IMAD.IADD R4, R3, 0x1, R2 ;  /* 0x0000000103047824 */ /* 0x000fca00078e0202 */
[----:B------:R-:W-:-:S13]  /*0f60*/  ISETP.GE.AND P0, PT, R5, R4, PT ;  /* 0x000000040500720c */ /* 0x000fda0003f06270 */
[----:B------:R-:W-:Y:S05]  /*0f70*/  @P0 BRA `(.L_x_28) ;  /* 0x0000000c00400947 */ /* 0x000fea0003800000 */
[----:B------:R-:W-:Y:S01]  /*0f80*/  IMAD.IADD R4, R5, 0x1, -R2 ;  /* 0x0000000105047824 */ /* 0x000fe200078e0a02 */
[----:B------:R-:W-:Y:S01]  /*0f90*/  ISETP.GE.AND P0, PT, R0, 0x1, PT ;  /* 0x000000010000780c */ /* 0x000fe20003f06270 */
[----:B------:R-:W-:Y:S01]  /*0fa0*/  BSSY.RECONVERGENT B4, `(.L_x_29) ;  /* 0x00000ca000047945 */ /* 0x000fe20003800200 */
[----:B------:R-:W-:Y:S02]  /*0fb0*/  IMAD.MOV.U32 R10, RZ, RZ, RZ ;  /* 0x000000ffff0a7224 */ /* 0x000fe400078e00ff */
[----:B------:R-:W-:-:S13]  /*0fc0*/  ISETP.GE.OR P0, PT, R4, R3, !P0 ;  /* 0x000000030400720c */ /* 0x000fda0004706670 */
[----:B------:R-:W-:Y:S05]  /*0fd0*/  @P0 BRA `(.L_x_30) ;  /* 0x0000000c00180947 */ /* 0x000fea0003800000 */
[----:B------:R-:W-:Y:S01]  /*0fe0*/  IADD3 R7, PT, PT, -R5, R0, R3 ;  /* 0x0000000005077210 */ /* 0x000fe20007ffe103 */
[----:B------:R-:W-:Y:S01]  /*0ff0*/  BSSY.RECONVERGENT B3, `(.L_x_31) ;  /* 0x00000b2000037945 */ /* 0x000fe20003800200 */
[----:B------:R-:W-:Y:S02]  /*1000*/  IMAD.MOV.U32 R10, RZ, RZ, RZ ;  /* 0x000000ffff0a7224 */ /* 0x000fe400078e00ff */
[----:B------:R-:W-:-:S04]  /*1010*/  VIADDMNMX.U32 R7, R7, 0xfffffffe, R2, PT ;  /* 0xfffffffe07077846 */ /* 0x000fc80003800002 */
[C---:B------:R-:W-:Y:S01]  /*1020*/  ISETP.GE.U32.AND P0, PT, R7.reuse, 0x3, PT ;  /* 0x000000030700780c */ /* 0x040fe20003f06070 */
[----:B------:R-:W-:Y:S02]  /*1030*/  VIADD R11, R7, 0x1 ;  /* 0x00000001070b7836 */ /* 0x000fe40000000000 */
[----:B------:R-:W-:-:S03]  /*1040*/  IMAD.MOV.U32 R7, RZ, RZ, R4 ;  /* 0x000000ffff077224 */ /* 0x000fc600078e0004 */
[----:B------:R-:W-:-:S07]  /*1050*/  LOP3.LUT R4, R11, 0x3, RZ, 0xc0, !PT ;  /* 0x000000030b047812 */ /* 0x000fce00078ec0ff */
[----:B------:R-:W-:Y:S05]  /*1060*/  @!P0 BRA `(.L_x_32) ;  /* 0x0000000800a88947 */ /* 0x000fea0003800000 */
[----:B------:R-:W-:Y:S01]  /*1070*/  LOP3.LUT R11, R11, 0xfffffffc, RZ, 0xc0, !PT ;  /* 0xfffffffc0b0b7812 */ /* 0x000fe200078ec0ff */
[----:B------:R-:W-:Y:S04]  /*1080*/  BSSY.RECONVERGENT B2, `(.L_x_33) ;  /* 0x00000a6000027945 */ /* 0x000fe80003800200 */
[----:B------:R-:W-:Y:S01]  /*1090*/  BSSY.RELIABLE B1, `(.L_x_34) ;  /* 0x0000088000017945 */ /* 0x000fe20003800100 */
[----:B------:R-:W-:Y:S01]  /*10a0*/  IADD3 R7, PT, PT, R5, 0x2, -R0 ;  /* 0x0000000205077810 */ /* 0x000fe20007ffe800 */
[----:B------:R-:W-:Y:S02]  /*10b0*/  VIADD R2, R0, 0xfffffffe ;  /* 0xfffffffe00027836 */ /* 0x000fe40000000000 */
[----:B------:R-:W-:Y:S02]  /*10c0*/  IMAD.MOV R11, RZ, RZ, -R11 ;  /* 0x000000ffff0b7224 */ /* 0x000fe400078e0a0b */
[----:B------:R-:W-:-:S03]  /*10d0*/  IMAD.MOV.U32 R10, RZ, RZ, RZ ;  /* 0x000000ffff0a7224 */ /* 0x000fc600078e00ff */
[----:B------:R-:W-:-:S13]  /*10e0*/  ISETP.GE.AND P0, PT, R11, RZ, PT ;  /* 0x000000ff0b00720c */ /* 0x000fda0003f06270 */
[----:B------:R-:W-:Y:S05]  /*10f0*/  @P0 BRA `(.L_x_35) ;  /* 0x0000000800040947 */ /* 0x000fea0003800000 */
[----:B01----:R-:W-:Y:S01]  /*1100*/  IMAD.MOV R6, RZ, RZ, -R11 ;  /* 0x000000ffff067224 */ /* 0x003fe200078e0a0b */
[----:B------:R-:W-:Y:S01]  /*1110*/  BSSY.RECONVERGENT B5, `(.L_x_36) ;  /* 0x000004f000057945 */ /* 0x000fe20003800200 */
[----:B------:R-:W-:-:S03]  /*1120*/  PLOP3.LUT P0, PT, PT, PT, PT, 0x80, 0x8 ;  /* 0x000000000008781c */ /* 0x000fc60003f0f070 */
[----:B------:R-:W-:-:S13]  /*1130*/  ISETP.GT.AND P1, PT, R6, 0xc, PT ;  /* 0x0000000c0600780c */ /* 0x000fda0003f24270 */
[----:B------:R-:W-:Y:S05]  /*1140*/  @!P1 BRA `(.L_x_37) ;  /* 0x00000004002c9947 */ /* 0x000fea0003800000 */
[----:B------:R-:W0:Y:S01]  /*1150*/  S2R R6, SR_CgaCtaId ;  /* 0x0000000000067919 */ /* 0x000e220000008800 */
[----:B------:R-:W-:Y:S02]  /*1160*/  MOV R9, 0x400 ;  /* 0x0000040000097802 */ /* 0x000fe40000000f00 */
[----:B------:R-:W-:-:S03]  /*1170*/  PLOP3.LUT P0, PT, PT, PT, PT, 0x8, 0x80 ;  /* 0x000000000080781c */ /* 0x000fc60003f0e170 */
[----:B------:R-:W-:Y:S01]  /*1180*/  VIADD R8, R9, 0x20 ;  /* 0x0000002009087836 */ /* 0x000fe20000000000 */
[----:B0-----:R-:W-:-:S04]  /*1190*/  LEA R9, R6, R9, 0x18 ;  /* 0x0000000906097211 */ /* 0x001fc800078ec0ff */
[----:B------:R-:W-:-:S07]  /*11a0*/  LEA R8, R6, R8, 0x18 ;  /* 0x0000000806087211 */ /* 0x000fce00078ec0ff */
.L_x_38:
[----:B------:R-:W-:Y:S02]  /*11b0*/  IMAD.IADD R6, R9, 0x1, R2 ;  /* 0x0000000109067824 */ /* 0x000fe400078e0202 */
[----:B------:R-:W-:Y:S02]  /*11c0*/  IMAD.IADD R12, R8, 0x1, R7 ;  /* 0x00000001080c7824 */ /* 0x000fe400078e0207 */
[----:B------:R-:W-:Y:S01]  /*11d0*/  VIADD R11, R11, 0x10 ;  /* 0x000000100b0b7836 */ /* 0x000fe20000000000 */
[----:B------:R-:W-:Y:S01]  /*11e0*/  LDS.U8 R17, [R6+-0x2] ;  /* 0xfffffe0006117984 */ /* 0x000fe20000000000 */
[----:B------:R-:W-:Y:S02]  /*11f0*/  VIADD R7, R7, 0x10 ;  /* 0x0000001007077836 */ /* 0x000fe40000000000 */
[----:B------:R-:W-:Y:S01]  /*1200*/  VIADD R2, R2, 0xfffffff0 ;  /* 0xfffffff002027836 */ /* 0x000fe20000000000 */
[----:B------:R-:W0:Y:S01]  /*1210*/  LDS.U8 R18, [R6+-0x1] ;  /* 0xffffff0006127984 */ /* 0x000e220000000000 */
[----:B------:R-:W-:-:S03]  /*1220*/  ISETP.GE.AND P1, PT, R11, -0xc, PT ;  /* 0xfffffff40b00780c */ /* 0x000fc60003f26270 */
[----:B------:R-:W-:Y:S04]  /*1230*/  LDS.U8 R19, [R6] ;  /* 0x0000000006137984 */ /* 0x000fe80000000000 */
[----:B------:R-:W1:Y:S04]  /*1240*/  LDS.U8 R20, [R6+0x1] ;  /* 0x0000010006147984 */ /* 0x000e680000000000 */
[----:B------:R-:W-:Y:S04]  /*1250*/  LDS.U8 R23, [R12] ;  /* 0x000000000c177984 */ /* 0x000fe80000000000 */
[----:B------:R-:W2:Y:S04]  /*1260*/  LDS.U8 R24, [R12+-0x1] ;  /* 0xffffff000c187984 */ /* 0x000ea80000000000 */
[----:B------:R-:W-:Y:S04]  /*1270*/  LDS.U8 R21, [R12+0x2] ;  /* 0x000002000c157984 */ /* 0x000fe80000000000 */
[----:B------:R-:W3:Y:S04]  /*1280*/  LDS.U8 R22, [R12+0x1] ;  /* 0x000001000c167984 */ /* 0x000ee80000000000 */
[----:B------:R-:W-:Y:S04]  /*1290*/  LDS.U8 R15, [R6+-0x6] ;  /* 0xfffffa00060f7984 */ /* 0x000fe80000000000 */
[----:B------:R-:W4:Y:S04]  /*12a0*/  LDS.U8 R16, [R6+-0x5] ;  /* 0xfffffb0006107984 */ /* 0x000f280000000000 */
[----:B------:R-:W-:Y:S01]  /*12b0*/  LDS.U8 R13, [R6+-0x4] ;  /* 0xfffffc00060d7984 */ /* 0x000fe20000000000 */
[----:B0-----:R-:W-:-:S03]  /*12c0*/  PRMT R17, R18, 0x3340, R17 ;  /* 0x0000334012117816 */ /* 0x001fc60000000011 */
[----:B------:R-:W0:Y:S04]  /*12d0*/  LDS.U8 R14, [R6+-0x3] ;  /* 0xfffffd00060e7984 */ /* 0x000e280000000000 */
[----:B------:R-:W-:Y:S01]  /*12e0*/  LDS.U8 R25, [R12+0x5] ;  /* 0x000005000c197984 */ /* 0x000fe20000000000 */
[----:B-1----:R-:W-:-:S03]  /*12f0*/  PRMT R20, R20, 0x3340, R19 ;  /* 0x0000334014147816 */ /* 0x002fc60000000013 */
[----:B------:R-:W-:Y:S01]  /*1300*/  LDS.U8 R26, [R12+0x4] ;  /* 0x000004000c1a7984 */ /* 0x000fe20000000000 */
[----:B------:R-:W-:-:S03]  /*1310*/  PRMT R17, R20, 0x5410, R17 ;  /* 0x0000541014117816 */ /* 0x000fc60000000011 */
[----:B------:R-:W1:Y:S01]  /*1320*/  LDS.U8 R27, [R12+0x3] ;  /* 0x000003000c1b7984 */ /* 0x000e620000000000 */
[----:B--2---:R-:W-:-:S03]  /*1330*/  PRMT R23, R24, 0x3340, R23 ;  /* 0x0000334018177816 */ /* 0x004fc60000000017 */
[----:B------:R-:W-:Y:S04]  /*1340*/  LDS.U8 R20, [R6+-0x8] ;  /* 0xfffff80006147984 */ /* 0x000fe80000000000 */
[----:B------:R-:W2:Y:S01]  /*1350*/  LDS.U8 R24, [R12+0x6] ;  /* 0x000006000c187984 */ /* 0x000ea20000000000 */
[----:B---3--:R-:W-:-:S03]  /*1360*/  PRMT R18, R22, 0x3340, R21 ;  /* 0x0000334016127816 */ /* 0x008fc60000000015 */
[----:B------:R-:W-:Y:S01]  /*1370*/  LDS.U8 R19, [R12+0x9] ;  /* 0x000009000c137984 */ /* 0x000fe20000000000 */
[----:B------:R-:W-:-:S03]  /*1380*/  PRMT R18, R23, 0x5410, R18 ;  /* 0x0000541017127816 */ /* 0x000fc60000000012 */
[----:B------:R-:W-:Y:S01]  /*1390*/  LDS.U8 R22, [R6+-0xa] ;  /* 0xfffff60006167984 */ /* 0x000fe20000000000 */
[----:B----4-:R-:W-:-:S03]  /*13a0*/  PRMT R15, R16, 0x3340, R15 ;  /* 0x00003340100f7816 */ /* 0x010fc6000000000f */
[----:B------:R-:W3:Y:S04]  /*13b0*/  LDS.U8 R23, [R6+-0x9] ;  /* 0xfffff70006177984 */ /* 0x000ee80000000000 */
[----:B------:R-:W4:Y:S04]  /*13c0*/  LDS.U8 R21, [R6+-0x7] ;  /* 0xfffff90006157984 */ /* 0x000f280000000000 */
[----:B------:R-:W5:Y:S01]  /*13d0*/  LDS.U8 R16, [R12+0xa] ;  /* 0x00000a000c107984 */ /* 0x000f620000000000 */
[----:B0-----:R-:W-:Y:S01]  /*13e0*/  PRMT R14, R14, 0x3340, R13 ;  /* 0x000033400e0e7816 */ /* 0x001fe2000000000d */
[----:B------:R-:W-:-:S02]  /*13f0*/  IDP.4A.U8.U8 R13, R17, R18, RZ ;  /* 0x00000012110d7226 */ /* 0x000fc400000000ff */
[----:B------:R-:W-:Y:S01]  /*1400*/  LDS.U8 R17, [R6+-0xc] ;  /* 0xfffff40006117984 */ /* 0x000fe20000000000 */
[----:B------:R-:W-:-:S03]  /*1410*/  PRMT R15, R14, 0x5410, R15 ;  /* 0x000054100e0f7816 */ /* 0x000fc6000000000f */
[----:B------:R-:W0:Y:S01]  /*1420*/  LDS.U8 R28, [R6+-0xb] ;  /* 0xfffff500061c7984 */ /* 0x000e220000000000 */
[----:B-1----:R-:W-:-:S03]  /*1430*/  PRMT R27, R27, 0x3340, R26 ;  /* 0x000033401b1b7816 */ /* 0x002fc6000000001a */
[----:B------:R-:W-:Y:S04]  /*1440*/  LDS.U8 R18, [R12+0xc] ;  /* 0x00000c000c127984 */ /* 0x000fe80000000000 */
[----:B------:R-:W-:Y:S01]  /*1450*/  LDS.U8 R26, [R6+-0xe] ;  /* 0xfffff200061a7984 */ /* 0x000fe20000000000 */
[----:B--2---:R-:W-:-:S03]  /*1460*/  PRMT R24, R25, 0x3340, R24 ;  /* 0x0000334019187816 */ /* 0x004fc60000000018 */
[----:B------:R-:W-:Y:S01]  /*1470*/  LDS.U8 R25, [R12+0x8] ;  /* 0x000008000c197984 */ /* 0x000fe20000000000 */
[----:B------:R-:W-:-:S03]  /*1480*/  PRMT R14, R27, 0x5410, R24 ;  /* 0x000054101b0e7816 */ /* 0x000fc60000000018 */
[----:B------:R-:W1:Y:S02]  /*1490*/  LDS.U8 R27, [R6+-0xd] ;  /* 0xfffff300061b7984 */ /* 0x000e640000000000 */
[----:B------:R-:W-:Y:S02]  /*14a0*/  IDP.4A.U8.U8 R14, R15, R14, RZ ;  /* 0x0000000e0f0e7226 */ /* 0x000fe400000000ff */
[----:B------:R-:W2:Y:S01]  /*14b0*/  LDS.U8 R24, [R12+0x7] ;  /* 0x000007000c187984 */ /* 0x000ea20000000000 */
[----:B---3--:R-:W-:-:S03]  /*14c0*/  PRMT R22, R23, 0x3340, R22 ;  /* 0x0000334017167816 */ /* 0x008fc60000000016 */
[----:B------:R-:W3:Y:S01]  /*14d0*/  LDS.U8 R23, [R12+0xb] ;  /* 0x00000b000c177984 */ /* 0x000ee20000000000 */
[----:B------:R-:W-:Y:S02]  /*14e0*/  IADD3 R10, PT, PT, R14, R13, R10 ;  /* 0x0000000d0e0a7210 */ /* 0x000fe40007ffe00a */
[----:B----4-:R-:W-:Y:S02]  /*14f0*/  PRMT R21, R21, 0x3340, R20 ;  /* 0x0000334015157816 */ /* 0x010fe40000000014 */
[----:B------:R-:W-:Y:S01]  /*1500*/  LDS.U8 R20, [R12+0xe] ;  /* 0x00000e000c147984 */ /* 0x000fe20000000000 */
[----:B-----5:R-:W-:Y:S02]  /*1510*/  PRMT R16, R19, 0x3340, R16 ;  /* 0x0000334013107816 */ /* 0x020fe40000000010 */
[----:B------:R-:W-:Y:S01]  /*1520*/  PRMT R21, R21, 0x5410, R22 ;  /* 0x0000541015157816 */ /* 0x000fe20000000016 */
[----:B------:R-:W4:Y:S01]  /*1530*/  LDS.U8 R19, [R12+0xd] ;  /* 0x00000d000c137984 */ /* 0x000f220000000000 */
[----:B0-----:R-:W-:-:S02]  /*1540*/  PRMT R17, R28, 0x3340, R17 ;  /* 0x000033401c117816 */ /* 0x001fc40000000011 */
[----:B-1----:R-:W-:Y:S02]  /*1550*/  PRMT R26, R27, 0x3340, R26 ;  /* 0x000033401b1a7816 */ /* 0x002fe4000000001a */
[----:B--2---:R-:W-:Y:S02]  /*1560*/  PRMT R25, R24, 0x3340, R25 ;  /* 0x0000334018197816 */ /* 0x004fe40000000019 */
[----:B------:R-:W-:Y:S02]  /*1570*/  PRMT R17, R17, 0x5410, R26 ;  /* 0x0000541011117816 */ /* 0x000fe4000000001a */
[----:B---3--:R-:W-:Y:S02]  /*1580*/  PRMT R18, R23, 0x3340, R18 ;  /* 0x0000334017127816 */ /* 0x008fe40000000012 */
[----:B------:R-:W-:-:S05]  /*1590*/  PRMT R16, R25, 0x5410, R16 ;  /* 0x0000541019107816 */ /* 0x000fca0000000010 */
[----:B------:R-:W-:Y:S01]  /*15a0*/  IDP.4A.U8.U8 R21, R21, R16, RZ ;  /* 0x0000001015157226 */ /* 0x000fe200000000ff */
[----:B----4-:R-:W-:-:S04]  /*15b0*/  PRMT R19, R19, 0x3340, R20 ;  /* 0x0000334013137816 */ /* 0x010fc80000000014 */
[----:B------:R-:W-:-:S05]  /*15c0*/  PRMT R18, R18, 0x5410, R19 ;  /* 0x0000541012127816 */ /* 0x000fca0000000013 */
[----:B------:R-:W-:-:S05]  /*15d0*/  IDP.4A.U8.U8 R17, R17, R18, RZ ;  /* 0x0000001211117226 */ /* 0x000fca00000000ff */
[----:B------:R-:W-:Y:S01]  /*15e0*/  IADD3 R10, PT, PT, R17, R21, R10 ;  /* 0x00000015110a7210 */ /* 0x000fe20007ffe00a */
[----:B------:R-:W-:Y:S06]  /*15f0*/  @!P1 BRA `(.L_x_38) ;  /* 0xfffffff800ec9947 */ /* 0x000fec000383ffff */
.L_x_37:
[----:B------:R-:W-:Y:S05]  /*1600*/  BSYNC.RECONVERGENT B5 ;  /* 0x0000000000057941 */ /* 0x000fea0003800200 */
.L_x_36:
[----:B------:R-:W-:Y:S01]  /*1610*/  IMAD.MOV R6, RZ, RZ, -R11 ;  /* 0x000000ffff067224 */ /* 0x000fe200078e0a0b */
[----:B------:R-:W-:Y:S04]  /*1620*/  BSSY.RECONVERGENT B5, `(.L_x_39) ;  /* 0x000002b000057945 */ /* 0x000fe80003800200 */
[----:B------:R-:W-:-:S13]  /*1630*/  ISETP.GT.AND P1, PT, R6, 0x4, PT ;  /* 0x000000040600780c */ /* 0x000fda0003f24270 */
[----:B------:R-:W-:Y:S05]  /*1640*/  @!P1 BRA `(.L_x_40) ;  /* 0x0000000000a09947 */ /* 0x000fea0003800000 */
[----:B------:R-:W0:Y:S01]  /*1650*/  S2UR UR5, SR_CgaCtaId ;  /* 0x00000000000579c3 */ /* 0x000e220000008800 */
[----:B------:R-:W-:Y:S01]  /*1660*/  UMOV UR4, 0x400 ;  /* 0x0000040000047882 */ /* 0x000fe20000000000 */
[----:B------:R-:W-:Y:S01]  /*1670*/  PLOP3.LUT P0, PT, PT, PT, PT, 0x8, 0x80 ;  /* 0x000000000080781c */ /* 0x000fe20003f0e170 */
[----:B------:R-:W-:Y:S01]  /*1680*/  VIADD R11, R11, 0x8 ;  /* 0x000000080b0b7836 */ /* 0x000fe20000000000 */
[----:B0-----:R-:W-:Y:S02]  /*1690*/  ULEA UR6, UR5, UR4, 0x18 ;  /* 0x0000000405067291 */ /* 0x001fe4000f8ec0ff */
[----:B------:R-:W-:-:S04]  /*16a0*/  UIADD3 UR4, UPT, UPT, UR4, 0x20, URZ ;  /* 0x0000002004047890 */ /* 0x000fc8000fffe0ff */
[----:B------:R-:W-:-:S03]  /*16b0*/  ULEA UR4, UR5, UR4, 0x18 ;  /* 0x0000000405047291 */ /* 0x000fc6000f8ec0ff */
[----:B------:R-:W-:Y:S04]  /*16c0*/  LDS.U8 R12, [R2+UR6+-0x2] ;  /* 0xfffffe06020c7984 */ /* 0x000fe80008000000 */
[----:B------:R-:W0:Y:S04]  /*16d0*/  LDS.U8 R15, [R2+UR6+-0x1] ;  /* 0xffffff06020f7984 */ /* 0x000e280008000000 */
[----:B------:R-:W-:Y:S04]  /*16e0*/  LDS.U8 R14, [R2+UR6] ;  /* 0x00000006020e7984 */ /* 0x000fe80008000000 */
[----:B------:R-:W1:Y:S04]  /*16f0*/  LDS.U8 R17, [R2+UR6+0x1] ;  /* 0x0000010602117984 */ /* 0x000e680008000000 */
[----:B------:R-:W-:Y:S04]  /*1700*/  LDS.U8 R20, [R2+UR6+-0x6] ;  /* 0xfffffa0602147984 */ /* 0x000fe80008000000 */
[----:B------:R-:W2:Y:S04]  /*1710*/  LDS.U8 R23, [R2+UR6+-0x5] ;  /* 0xfffffb0602177984 */ /* 0x000ea80008000000 */
[----:B------:R-:W-:Y:S04]  /*1720*/  LDS.U8 R22, [R2+UR6+-0x4] ;  /* 0xfffffc0602167984 */ /* 0x000fe80008000000 */
[----:B------:R3:W4:Y:S04]  /*1730*/  LDS.U8 R25, [R2+UR6+-0x3] ;  /* 0xfffffd0602197984 */ /* 0x0007280008000000 */
[----:B------:R-:W-:Y:S04]  /*1740*/  LDS.U8 R16, [R7+UR4+0x2] ;  /* 0x0000020407107984 */ /* 0x000fe80008000000 */
[----:B------:R-:W5:Y:S01]  /*1750*/  LDS.U8 R19, [R7+UR4+0x1] ;  /* 0x0000010407137984 */ /* 0x000f620008000000 */
[----:B---3--:R-:W-:-:S03]  /*1760*/  VIADD R2, R2, 0xfffffff8 ;  /* 0xfffffff802027836 */ /* 0x008fc60000000000 */
[----:B------:R-:W-:Y:S04]  /*1770*/  LDS.U8 R18, [R7+UR4] ;  /* 0x0000000407127984 */ /* 0x000fe80008000000 */
[----:B------:R-:W3:Y:S01]  /*1780*/  LDS.U8 R21, [R7+UR4+-0x1] ;  /* 0xffffff0407157984 */ /* 0x000ee20008000000 */
[----:B0-----:R-:W-:-:S03]  /*1790*/  PRMT R12, R15, 0x3340, R12 ;  /* 0x000033400f0c7816 */ /* 0x001fc6000000000c */
[----:B------:R-:W-:Y:S04]  /*17a0*/  LDS.U8 R13, [R7+UR4+0x6] ;  /* 0x00000604070d7984 */ /* 0x000fe80008000000 */
[----:B------:R-:W0:Y:S01]  /*17b0*/  LDS.U8 R8, [R7+UR4+0x5] ;  /* 0x0000050407087984 */ /* 0x000e220008000000 */
[----:B-1----:R-:W-:-:S03]  /*17c0*/  PRMT R17, R17, 0x3340, R14 ;  /* 0x0000334011117816 */ /* 0x002fc6000000000e */
[----:B------:R-:W-:Y:S01]  /*17d0*/  LDS.U8 R6, [R7+UR4+0x4] ;  /* 0x0000040407067984 */ /* 0x000fe20008000000 */
[----:B------:R-:W-:-:S03]  /*17e0*/  PRMT R12, R17, 0x5410, R12 ;  /* 0x00005410110c7816 */ /* 0x000fc6000000000c */
[----:B------:R1:W0:Y:S01]  /*17f0*/  LDS.U8 R9, [R7+UR4+0x3] ;  /* 0x0000030407097984 */ /* 0x0002220008000000 */
[----:B--2---:R-:W-:Y:S02]  /*1800*/  PRMT R20, R23, 0x3340, R20 ;  /* 0x0000334017147816 */ /* 0x004fe40000000014 */
[----:B----4-:R-:W-:Y:S01]  /*1810*/  PRMT R25, R25, 0x3340, R22 ;  /* 0x0000334019197816 */ /* 0x010fe20000000016 */
[----:B-1----:R-:W-:-:S03]  /*1820*/  VIADD R7, R7, 0x8 ;  /* 0x0000000807077836 */ /* 0x002fc60000000000 */
[----:B------:R-:W-:Y:S02]  /*1830*/  PRMT R20, R25, 0x5410, R20 ;  /* 0x0000541019147816 */ /* 0x000fe40000000014 */
[----:B-----5:R-:W-:Y:S02]  /*1840*/  PRMT R16, R19, 0x3340, R16 ;  /* 0x0000334013107816 */ /* 0x020fe40000000010 */
[----:B---3--:R-:W-:-:S04]  /*1850*/  PRMT R21, R21, 0x3340, R18 ;  /* 0x0000334015157816 */ /* 0x008fc80000000012 */
[----:B------:R-:W-:Y:S02]  /*1860*/  PRMT R21, R21, 0x5410, R16 ;  /* 0x0000541015157816 */ /* 0x000fe40000000010 */
[----:B0-----:R-:W-:-:S03]  /*1870*/  PRMT R8, R8, 0x3340, R13 ;  /* 0x0000334008087816 */ /* 0x001fc6000000000d */
[----:B------:R-:W-:Y:S01]  /*1880*/  IDP.4A.U8.U8 R21, R12, R21, RZ ;  /* 0x000000150c157226 */ /* 0x000fe200000000ff */
[----:B------:R-:W-:-:S04]  /*1890*/  PRMT R9, R9, 0x3340, R6 ;  /* 0x0000334009097816 */ /* 0x000fc80000000006 */
[----:B------:R-:W-:-:S05]  /*18a0*/  PRMT R9, R9, 0x5410, R8 ;  /* 0x0000541009097816 */ /* 0x000fca0000000008 */
[----:B------:R-:W-:-:S05]  /*18b0*/  IDP.4A.U8.U8 R9, R20, R9, RZ ;  /* 0x0000000914097226 */ /* 0x000fca00000000ff */
[----:B------:R-:W-:-:S07]  /*18c0*/  IADD3 R10, PT, PT, R9, R21, R10 ;  /* 0x00000015090a7210 */ /* 0x000fce0007ffe00a */
.L_x_40:
[----:B------:R-:W-:Y:S05]  /*18d0*/  BSYNC.RECONVERGENT B5 ;  /* 0x0000000000057941 */ /* 0x000fea0003800200 */
.L_x_39:
[----:B------:R-:W-:-:S13]  /*18e0*/  ISETP.NE.OR P0, PT, R11, RZ, P0 ;  /* 0x000000ff0b00720c */ /* 0x000fda0000705670 */
[----:B------:R-:W-:Y:S05]  /*18f0*/  @!P0 BREAK.RELIABLE B1 ;  /* 0x0000000000018942 */ /* 0x000fea0003800100 */
[----:B------:R-:W-:Y:S05]  /*1900*/  @!P0 BRA `(.L_x_41) ;  /* 0x0000000000748947 */ /* 0x000fea0003800000 */
.L_x_35:
[----:B------:R-:W-:Y:S05]  /*1910*/  BSYNC.RELIABLE B1 ;  /* 0x0000000000017941 */ /* 0x000fea0003800100 */
.L_x_34:
[----:B------:R-:W2:Y:S01]  /*1920*/  S2R R9, SR_CgaCtaId ;  /* 0x0000000000097919 */ /* 0x000ea20000008800 */
[----:B01----:R-:W-:-:S05]  /*1930*/  MOV R6, 0x400 ;  /* 0x0000040000067802 */ /* 0x003fca0000000f00 */
[----:B------:R-:W-:Y:S01]  /*1940*/  VIADD R8, R6, 0x20 ;  /* 0x0000002006087836 */ /* 0x000fe20000000000 */
[----:B--2---:R-:W-:-:S04]  /*1950*/  LEA R19, R9, R6, 0x18 ;  /* 0x0000000609137211 */ /* 0x004fc800078ec0ff */
[----:B------:R-:W-:-:S07]  /*1960*/  LEA R16, R9, R8, 0x18 ;  /* 0x0000000809107211 */ /* 0x000fce00078ec0ff */
.L_x_42:
[----:B------:R-:W-:Y:S02]  /*1970*/  IMAD.IADD R18, R16, 0x1, R7 ;  /* 0x0000000110127824 */ /* 0x000fe400078e0207 */
[----:B------:R-:W-:Y:S02]  /*1980*/  IMAD.IADD R20, R19, 0x1, R2 ;  /* 0x0000000113147824 */ /* 0x000fe400078e0202 */
[----:B------:R-:W-:Y:S01]  /*1990*/  VIADD R11, R11, 0x4 ;  /* 0x000000040b0b7836 */ /* 0x000fe20000000000 */
[----:B------:R-:W-:Y:S01]  /*19a0*/  LDS.U8 R12, [R18+0x2] ;  /* 0x00000200120c7984 */ /* 0x000fe20000000000 */
[----:B------:R-:W-:Y:S02]  /*19b0*/  VIADD R7, R7, 0x4 ;  /* 0x0000000407077836 */ /* 0x000fe40000000000 */
[----:B------:R-:W-:Y:S01]  /*19c0*/  VIADD R2, R2, 0xfffffffc ;  /* 0xfffffffc02027836 */ /* 0x000fe20000000000 */
[----:B------:R-:W0:Y:S01]  /*19d0*/  LDS.U8 R15, [R18+0x1] ;  /* 0x00000100120f7984 */ /* 0x000e220000000000 */
[----:B------:R-:W-:-:S03]  /*19e0*/  ISETP.NE.AND P0, PT, R11, RZ, PT ;  /* 0x000000ff0b00720c */ /* 0x000fc60003f05270 */
[----:B------:R-:W-:Y:S04]  /*19f0*/  LDS.U8 R14, [R18] ;  /* 0x00000000120e7984 */ /* 0x000fe80000000000 */
[----:B------:R-:W1:Y:S04]  /*1a00*/  LDS.U8 R17, [R18+-0x1] ;  /* 0xffffff0012117984 */ /* 0x000e680000000000 */
[----:B------:R-:W-:Y:S04]  /*1a10*/  LDS.U8 R6, [R20+-0x2] ;  /* 0xfffffe0014067984 */ /* 0x000fe80000000000 */
[----:B------:R-:W2:Y:S04]  /*1a20*/  LDS.U8 R9, [R20+-0x1] ;  /* 0xffffff0014097984 */ /* 0x000ea80000000000 */
[----:B------:R-:W-:Y:S04]  /*1a30*/  LDS.U8 R8, [R20] ;  /* 0x0000000014087984 */ /* 0x000fe80000000000 */
[----:B------:R-:W3:Y:S01]  /*1a40*/  LDS.U8 R13, [R20+0x1] ;  /* 0x00000100140d7984 */ /* 0x000ee20000000000 */
[----:B0-----:R-:W-:-:S02]  /*1a50*/  PRMT R12, R15, 0x3340, R12 ;  /* 0x000033400f0c7816 */ /* 0x001fc4000000000c */
[----:B-1----:R-:W-:-:S04]  /*1a60*/  PRMT R17, R17, 0x3340, R14 ;  /* 0x0000334011117816 */ /* 0x002fc8000000000e */
[----:B------:R-:W-:Y:S02]  /*1a70*/  PRMT R17, R17, 0x5410, R12 ;  /* 0x0000541011117816 */ /* 0x000fe4000000000c */
[----:B--2---:R-:W-:Y:S02]  /*1a80*/  PRMT R6, R9, 0x3340, R6 ;  /* 0x0000334009067816 */ /* 0x004fe40000000006 */
[----:B---3--:R-:W-:-:S04]  /*1a90*/  PRMT R13, R13, 0x3340, R8 ;  /* 0x000033400d0d7816 */ /* 0x008fc80000000008 */
[----:B------:R-:W-:-:S05]  /*1aa0*/  PRMT R6, R13, 0x5410, R6 ;  /* 0x000054100d067816 */ /* 0x000fca0000000006 */
[----:B------:R-:W-:-:S04]  /*1ab0*/  IDP.4A.U8.U8 R17, R6, R17, RZ ;  /* 0x0000001106117226 */ /* 0x000fc800000000ff */
[----:B------:R-:W-:Y:S01]  /*1ac0*/  IMAD.IADD R10, R17, 0x1, R10 ;  /* 0x00000001110a7824 */ /* 0x000fe200078e020a */
[----:B------:R-:W-:Y:S06]  /*1ad0*/  @P0 BRA `(.L_x_42) ;  /* 0xfffffffc00a40947 */ /* 0x000fec000383ffff */
.L_x_41:
[----:B------:R-:W-:Y:S05]  /*1ae0*/  BSYNC.RECONVERGENT B2 ;  /* 0x0000000000027941 */ /* 0x000fea0003800200 */
.L_x_33:
[----:B------:R-:W-:Y:S02]  /*1af0*/  VIADD R7, R7, 0xffffffff ;  /* 0xffffffff07077836 */ /* 0x000fe40000000000 */
[----:B------:R-:W-:-:S07]  /*1b00*/  VIADD R2, R2, 0x1 ;  /* 0x0000000102027836 */ /* 0x000fce0000000000 */
.L_x_32:
[----:B------:R-:W-:Y:S05]  /*1b10*/  BSYNC.RECONVERGENT B3 ;  /* 0x0000000000037941 */ /* 0x000fea0003800200 */
.L_x_31:
[----:B------:R-:W-:-:S13]  /*1b20*/  ISETP.NE.AND P0, PT, R4, RZ, PT ;  /* 0x000000ff0400720c */ /* 0x000fda0003f05270 */
[----:B------:R-:W-:Y:S05]  /*1b30*/  @!P0 BRA `(.L_x_30) ;  /* 0x0000000000408947 */ /* 0x000fea0003800000 */
[----:B------:R-:W2:Y:S01]  /*1b40*/  S2UR UR6, SR_CgaCtaId ;  /* 0x00000000000679c3 */ /* 0x000ea20000008800 */
[----:B------:R-:W-:Y:S01]  /*1b50*/  UMOV UR4, 0x400 ;  /* 0x0000040000047882 */ /* 0x000fe20000000000 */
[----:B------:R-:W-:Y:S01]  /*1b60*/  IMAD.MOV R4, RZ, RZ, -R4 ;  /* 0x000000ffff047224 */ /* 0x000fe200078e0a04 */
[----:B------:R-:W-:Y:S02]  /*1b70*/  UIADD3 UR5, UPT, UPT, UR4, 0x20, URZ ;  /* 0x0000002004057890 */ /* 0x000fe4000fffe0ff */
[----:B--2---:R-:W-:Y:S02]  /*1b80*/  ULEA UR4, UR6, UR4, 0x18 ;  /* 0x0000000406047291 */ /* 0x004fe4000f8ec0ff */
[----:B------:R-:W-:-:S04]  /*1b90*/  ULEA UR5, UR6, UR5, 0x18 ;  /* 0x0000000506057291 */ /* 0x000fc8000f8ec0ff */
[----:B------:R-:W-:Y:S02]  /*1ba0*/  VIADD R2, R2, UR4 ;  /* 0x0000000402027c36 */ /* 0x000fe40008000000 */
[----:B------:R-:W-:-:S07]  /*1bb0*/  VIADD R7, R7, UR5 ;  /* 0x0000000507077c36 */ /* 0x000fce0008000000 */
.L_x_43:
[----:B------:R2:W-:Y:S01]  /*1bc0*/  LDS.U8 R9, [R7] ;  /* 0x0000000007097984 */ /* 0x0005e20000000000 */
[----:B------:R-:W-:-:S03]  /*1bd0*/  VIADD R4, R4, 0x1 ;  /* 0x0000000104047836 */ /* 0x000fc60000000000 */
[----:B01----:R0:W1:Y:S02]  /*1be0*/  LDS.U8 R6, [R2] ;  /* 0x0000000002067984 */ /* 0x0030640000000000 */
[----:B------:R-:W-:Y:S01]  /*1bf0*/  ISETP.NE.AND P0, PT, R4, RZ, PT ;  /* 0x000000ff0400720c */ /* 0x000fe20003f05270 */
[----:B--2---:R-:W-:Y:S02]  /*1c00*/  VIADD R7, R7, 0x1 ;  /* 0x0000000107077836 */ /* 0x004fe40000000000 */
[----:B0-----:R-:W-:Y:S02]  /*1c10*/  VIADD R2, R2, 0xffffffff ;  /* 0xffffffff02027836 */ /* 0x001fe40000000000 */
[----:B-1----:R-:W-:-:S08]  /*1c20*/  IMAD R10, R9, R6, R10 ;  /* 0x00000006090a7224 */ /* 0x002fd000078e020a */
[----:B------:R-:W-:Y:S05]  /*1c30*/  @P0 BRA `(.L_x_43) ;  /* 0xfffffffc00e00947 */ /* 0x000fea000383ffff */
.L_x_30:
[----:B------:R-:W-:Y:S05]  /*1c40*/  BSYNC.RECONVERGENT B4 ;  /* 0x0000000000047941 */ /* 0x000fea0003800200 */
.L_x_29:
[----:B01----:R-:W0:Y:S02]  /*1c50*/  LDC.64 R6, c[0x0][0x390] ;  /* 0x0000e400ff067b82 */ /* 0x003e240000000a00 */
[----:B0-----:R-:W-:-:S05]  /*1c60*/  IMAD.WIDE R6, R5, 0x4, R6 ;  /* 0x0000000405067825 */ /* 0x001fca00078e0206 */
[----:B------:R2:W-:Y:S02]  /*1c70*/  STG.E desc[UR8][R6.64], R10 ;  /* 0x0000000a06007986 */ /* 0x0005e4000c101908 */
.L_x_28:
[----:B------:R-:W-:Y:S05]  /*1c80*/  BSYNC.RECONVERGENT B0 ;  /* 0x0000000000007941 */ /* 0x000fea0003800200 */
.L_x_11:
[----:B------:R-:W-:Y:S05]  /*1c90*/  WARPSYNC.ALL ;  /* 0x0000000000007948 */ /* 0x000fea0003800000 */
[----:B------:R-:W-:-:S13]  /*1ca0*/  ISETP.NE.AND P0, PT, R5, RZ, PT ;  /* 0x000000ff0500720c */ /* 0x000fda0003f05270 */
[----:B------:R-:W-:Y:S05]  /*1cb0*/  @P0 EXIT ;  /* 0x000000000000094d */ /* 0x000fea0003800000 */
[----:B------:R-:W3:Y:S01]  /*1cc0*/  LDC.64 R4, c[0x0][0x390] ;  /* 0x0000e400ff047b82 */ /* 0x000ee20000000a00 */
[----:B------:R-:W-:-:S05]  /*1cd0*/  IADD3 R3, PT, PT, R0, -0x1, R3 ;  /* 0xffffffff00037810 */ /* 0x000fca0007ffe003 */
[----:B---3--:R-:W-:Y:S01]  /*1ce0*/  STG.E desc[UR8][R4.64+0x108], R3 ;  /* 0x0001080304007986 */ /* 0x008fe2000c101908 */
[----:B------:R-:W-:Y:S05]  /*1cf0*/  EXIT ;  /* 0x000000000000794d */ /* 0x000fea0003800000 */
.L_x_44:
        /* <DEDUP_REMOVED lines=16> */
.L_x_46:


//--------------------- .nv.shared.reserved.0     --------------------------
	.section	.nv.shared.reserved.0,"aw",@nobits
	.weak		__nv_reservedSMEM_offset_0_alias
	.size		__nv_reservedSMEM_offset_0_alias, 0, 64
	.other		__nv_reservedSMEM_offset_0_alias,@"STO_CUDA_RESERVED_SHARED STV_DEFAULT"
__nv_reservedSMEM_offset_0_alias:
	.zero		0
	.zero		64


//--------------------- .nv.shared._Z14multiplicationP9SLargeNumS0_S0_ --------------------------
	.section	.nv.shared._Z14multiplicationP9SLargeNumS0_S0_,"aw",@nobits
	.sectionflags	@""
.nv.shared._Z14multiplicationP9SLargeNumS0_S0_:
	.zero		1088


//--------------------- .nv.constant0._Z17cuda_Carry_UpdateP9SLargeNum --------------------------
	.section	.nv.constant0._Z17cuda_Carry_UpdateP9SLargeNum,"a",@progbits
	.sectionflags	@""
	.align	4
.nv.constant0._Z17cuda_Carry_UpdateP9SLargeNum:
	.zero		904


//--------------------- .nv.constant0._Z14multiplicationP9SLargeNumS0_S0_ --------------------------
	.section	.nv.constant0._Z14multiplicationP9SLargeNumS0_S0_,"a",@progbits
	.sectionflags	@""
	.align	4
.nv.constant0._Z14multiplicationP9SLargeNumS0_S0_:
	.zero		920


//--------------------- SYMBOLS --------------------------

	.type		.nv.reservedSmem.offset0,@object
	.size		.nv.reservedSmem.offset0,0x4
	.type		.nv.reservedSmem.cap,@object
	.size		.nv.reservedSmem.cap,0x4
